	.target	sm_90a

	.elftype	@"ET_EXEC"


//--------------------- .note.nv.tkinfo           --------------------------
	.section	.note.nv.tkinfo,"",@"SHT_NOTE"
	.sectionflags	@"SHF_NOTE_NV_TKINFO"
	.tkinfo
        /*0018*/ 	.word	0x00000002
        /*0030*/ 	.string	""
        /*0030*/ 	.string	"ptxas"
        /*0030*/ 	.string	"Cuda compilation tools, release 13.0, V13.0.88"
        /*0030*/ 	.string	"Build cuda_13.0.r13.0/compiler.36424714_0"
        /*0030*/ 	.string	"-arch sm_90a -m 64 "



//--------------------- .note.nv.cuinfo           --------------------------
	.section	.note.nv.cuinfo,"",@"SHT_NOTE"
	.sectionflags	@"SHF_NOTE_NV_CUINFO"
        /*0018*/ 	.short	0x0002
        /*001a*/ 	.short	0x005a
        /*001c*/ 	.short	0x0082
	.zero		2


//--------------------- .nv.info                  --------------------------
	.section	.nv.info,"",@"SHT_CUDA_INFO"
	.align	4


	//----- nvinfo : EIATTR_REGCOUNT
	.align		4
        /*0000*/ 	.byte	0x04, 0x2f
        /*0002*/ 	.short	(.L_15 - .L_14)
	.align		4
.L_14:
        /*0004*/ 	.word	index@(_ZN7cutlass13device_kernelINS_4gemm6kernel13GemmUniversalIN4cute5tupleIJiiiiEEENS1_10collective13CollectiveMmaINS1_34MainloopSm90TmaGmmaWarpSpecializedILi36ENS5_IJNS4_1CILi2EEENSA_ILi1EEESC_EEENS1_35KernelTmaWarpSpecializedCooperativeEEENS5_IJNSA_ILi192EEENSA_ILi8EEENSA_ILi16EEEEEENS_6half_tENS5_IJlSC_lEEESK_SL_NS4_8TiledMMAINS4_8MMA_AtomIJNS4_4SM904GMMA24MMA_64x8x16_F32F16F16_SSILNSP_5MajorE0ELSR_0ELNSP_7ScaleInE1ELSS_1EEEEEENS4_6LayoutISD_NS5_IJSC_NSA_ILi0EEESW_EEEEENS5_IJNS4_10UnderscoreESZ_SZ_EEEEENS4_13SM90_TMA_LOADENS4_14ComposedLayoutINS4_7SwizzleILi1ELi4ELi3EEENS4_18smem_ptr_flag_bitsILi16EEENSV_INS5_IJSH_SI_EEENS5_IJSI_SC_EEEEEEEvNS4_8identityENS4_23SM90_TMA_LOAD_MULTICASTES1B_vS1C_EENS_8epilogue10collective6detail29Sm90TmaWarpSpecializedAdapterINS1G_15DefaultEpilogueISK_SL_SL_NS1F_6thread17LinearCombinationISK_Li1EffLNS1K_9ScaleType4KindE0ELNS_15FloatRoundStyleE2ESK_EENS1_15EpilogueDefaultEEEEEvvEEEEvNT_6ParamsE)
        /*0008*/ 	.word	0x000000a8


	//----- nvinfo : EIATTR_FRAME_SIZE
	.align		4
.L_15:
        /*000c*/ 	.byte	0x04, 0x11
        /*000e*/ 	.short	(.L_17 - .L_16)
	.align		4
.L_16:
        /*0010*/ 	.word	index@(_ZN7cutlass13device_kernelINS_4gemm6kernel13GemmUniversalIN4cute5tupleIJiiiiEEENS1_10collective13CollectiveMmaINS1_34MainloopSm90TmaGmmaWarpSpecializedILi36ENS5_IJNS4_1CILi2EEENSA_ILi1EEESC_EEENS1_35KernelTmaWarpSpecializedCooperativeEEENS5_IJNSA_ILi192EEENSA_ILi8EEENSA_ILi16EEEEEENS_6half_tENS5_IJlSC_lEEESK_SL_NS4_8TiledMMAINS4_8MMA_AtomIJNS4_4SM904GMMA24MMA_64x8x16_F32F16F16_SSILNSP_5MajorE0ELSR_0ELNSP_7ScaleInE1ELSS_1EEEEEENS4_6LayoutISD_NS5_IJSC_NSA_ILi0EEESW_EEEEENS5_IJNS4_10UnderscoreESZ_SZ_EEEEENS4_13SM90_TMA_LOADENS4_14ComposedLayoutINS4_7SwizzleILi1ELi4ELi3EEENS4_18smem_ptr_flag_bitsILi16EEENSV_INS5_IJSH_SI_EEENS5_IJSI_SC_EEEEEEEvNS4_8identityENS4_23SM90_TMA_LOAD_MULTICASTES1B_vS1C_EENS_8epilogue10collective6detail29Sm90TmaWarpSpecializedAdapterINS1G_15DefaultEpilogueISK_SL_SL_NS1F_6thread17LinearCombinationISK_Li1EffLNS1K_9ScaleType4KindE0ELNS_15FloatRoundStyleE2ESK_EENS1_15EpilogueDefaultEEEEEvvEEEEvNT_6ParamsE)
        /*0014*/ 	.word	0x00000000


	//----- nvinfo : EIATTR_MIN_STACK_SIZE
	.align		4
.L_17:
        /*0018*/ 	.byte	0x04, 0x12
        /*001a*/ 	.short	(.L_19 - .L_18)
	.align		4
.L_18:
        /*001c*/ 	.word	index@(_ZN7cutlass13device_kernelINS_4gemm6kernel13GemmUniversalIN4cute5tupleIJiiiiEEENS1_10collective13CollectiveMmaINS1_34MainloopSm90TmaGmmaWarpSpecializedILi36ENS5_IJNS4_1CILi2EEENSA_ILi1EEESC_EEENS1_35KernelTmaWarpSpecializedCooperativeEEENS5_IJNSA_ILi192EEENSA_ILi8EEENSA_ILi16EEEEEENS_6half_tENS5_IJlSC_lEEESK_SL_NS4_8TiledMMAINS4_8MMA_AtomIJNS4_4SM904GMMA24MMA_64x8x16_F32F16F16_SSILNSP_5MajorE0ELSR_0ELNSP_7ScaleInE1ELSS_1EEEEEENS4_6LayoutISD_NS5_IJSC_NSA_ILi0EEESW_EEEEENS5_IJNS4_10UnderscoreESZ_SZ_EEEEENS4_13SM90_TMA_LOADENS4_14ComposedLayoutINS4_7SwizzleILi1ELi4ELi3EEENS4_18smem_ptr_flag_bitsILi16EEENSV_INS5_IJSH_SI_EEENS5_IJSI_SC_EEEEEEEvNS4_8identityENS4_23SM90_TMA_LOAD_MULTICASTES1B_vS1C_EENS_8epilogue10collective6detail29Sm90TmaWarpSpecializedAdapterINS1G_15DefaultEpilogueISK_SL_SL_NS1F_6thread17LinearCombinationISK_Li1EffLNS1K_9ScaleType4KindE0ELNS_15FloatRoundStyleE2ESK_EENS1_15EpilogueDefaultEEEEEvvEEEEvNT_6ParamsE)
        /*0020*/ 	.word	0x00000000
.L_19:


//--------------------- .nv.compat                --------------------------
	.section	.nv.compat,"",@"SHT_CUDA_COMPAT_INFO"
	.align	4
        /*0000*/ 	.byte	0x02, 0x09, 0x01, 0x00, 0x02, 0x02, 0x04, 0x00, 0x02, 0x05, 0x05, 0x00, 0x03, 0x07, 0x01, 0x01
        /*0010*/ 	.byte	0x02, 0x03, 0x01, 0x00, 0x02, 0x06, 0x01, 0x00, 0x04, 0x0b, 0x08, 0x00, 0x00, 0x00, 0x00, 0x00
        /*0020*/ 	.byte	0x00, 0x00, 0x00, 0x00


//--------------------- .nv.info._ZN7cutlass13device_kernelINS_4gemm6kernel13GemmUniversalIN4cute5tupleIJiiiiEEENS1_10collective13CollectiveMmaINS1_34MainloopSm90TmaGmmaWarpSpecializedILi36ENS5_IJNS4_1CILi2EEENSA_ILi1EEESC_EEENS1_35KernelTmaWarpSpecializedCooperativeEEENS5_IJNSA_ILi192EEENSA_ILi8EEENSA_ILi16EEEEEENS_6half_tENS5_IJlSC_lEEESK_SL_NS4_8TiledMMAINS4_8MMA_AtomIJNS4_4SM904GMMA24MMA_64x8x16_F32F16F16_SSILNSP_5MajorE0ELSR_0ELNSP_7ScaleInE1ELSS_1EEEEEENS4_6LayoutISD_NS5_IJSC_NSA_ILi0EEESW_EEEEENS5_IJNS4_10UnderscoreESZ_SZ_EEEEENS4_13SM90_TMA_LOADENS4_14ComposedLayoutINS4_7SwizzleILi1ELi4ELi3EEENS4_18smem_ptr_flag_bitsILi16EEENSV_INS5_IJSH_SI_EEENS5_IJSI_SC_EEEEEEEvNS4_8identityENS4_23SM90_TMA_LOAD_MULTICASTES1B_vS1C_EENS_8epilogue10collective6detail29Sm90TmaWarpSpecializedAdapterINS1G_15DefaultEpilogueISK_SL_SL_NS1F_6thread17LinearCombinationISK_Li1EffLNS1K_9ScaleType4KindE0ELNS_15FloatRoundStyleE2ESK_EENS1_15EpilogueDefaultEEEEEvvEEEEvNT_6ParamsE --------------------------
	.section	.nv.info._ZN7cutlass13device_kernelINS_4gemm6kernel13GemmUniversalIN4cute5tupleIJiiiiEEENS1_10collective13CollectiveMmaINS1_34MainloopSm90TmaGmmaWarpSpecializedILi36ENS5_IJNS4_1CILi2EEENSA_ILi1EEESC_EEENS1_35KernelTmaWarpSpecializedCooperativeEEENS5_IJNSA_ILi192EEENSA_ILi8EEENSA_ILi16EEEEEENS_6half_tENS5_IJlSC_lEEESK_SL_NS4_8TiledMMAINS4_8MMA_AtomIJNS4_4SM904GMMA24MMA_64x8x16_F32F16F16_SSILNSP_5MajorE0ELSR_0ELNSP_7ScaleInE1ELSS_1EEEEEENS4_6LayoutISD_NS5_IJSC_NSA_ILi0EEESW_EEEEENS5_IJNS4_10UnderscoreESZ_SZ_EEEEENS4_13SM90_TMA_LOADENS4_14ComposedLayoutINS4_7SwizzleILi1ELi4ELi3EEENS4_18smem_ptr_flag_bitsILi16EEENSV_INS5_IJSH_SI_EEENS5_IJSI_SC_EEEEEEEvNS4_8identityENS4_23SM90_TMA_LOAD_MULTICASTES1B_vS1C_EENS_8epilogue10collective6detail29Sm90TmaWarpSpecializedAdapterINS1G_15DefaultEpilogueISK_SL_SL_NS1F_6thread17LinearCombinationISK_Li1EffLNS1K_9ScaleType4KindE0ELNS_15FloatRoundStyleE2ESK_EENS1_15EpilogueDefaultEEEEEvvEEEEvNT_6ParamsE,"",@"SHT_CUDA_INFO"
	.sectionflags	@""
	.align	4


	//----- nvinfo : EIATTR_CUDA_API_VERSION
	.align		4
        /*0000*/ 	.byte	0x04, 0x37
        /*0002*/ 	.short	(.L_21 - .L_20)
.L_20:
        /*0004*/ 	.word	0x00000082


	//----- nvinfo : EIATTR_KPARAM_INFO
	.align		4
.L_21:
        /*0008*/ 	.byte	0x04, 0x17
        /*000a*/ 	.short	(.L_23 - .L_22)
.L_22:
        /*000c*/ 	.word	0x00000000
        /*0010*/ 	.short	0x0000
        /*0012*/ 	.short	0x0070
        /*0014*/ 	.byte	0x00, 0xf0, 0x01, 0x10


	//----- nvinfo : EIATTR_SPARSE_MMA_MASK
	.align		4
.L_23:
        /*0018*/ 	.byte	0x03, 0x50
        /*001a*/ 	.short	0x0000


	//----- nvinfo : EIATTR_MAXREG_COUNT
	.align		4
        /*001c*/ 	.byte	0x03, 0x1b
        /*001e*/ 	.short	0x00a8


	//----- nvinfo : EIATTR_NUM_BARRIERS
	.align		4
        /*0020*/ 	.byte	0x02, 0x4c
        /*0022*/ 	.byte	0x01
	.zero		1


	//----- nvinfo : EIATTR_EXTERNS
	.align		4
        /*0024*/ 	.byte	0x04, 0x0f
        /*0026*/ 	.short	(.L_25 - .L_24)


	//   ....[0]....
	.align		4
.L_24:
        /*0028*/ 	.word	index@(__assertfail)


	//----- nvinfo : EIATTR_MERCURY_ISA_VERSION
	.align		4
.L_25:
        /*002c*/ 	.byte	0x03, 0x5f
        /*002e*/ 	.short	0x0101


	//----- nvinfo : EIATTR_INT_WARP_WIDE_INSTR_OFFSETS
	.align		4
        /*0030*/ 	.byte	0x04, 0x31
        /*0032*/ 	.short	(.L_27 - .L_26)


	//   ....[0]....
.L_26:
        /*0034*/ 	.word	0x000008b0


	//   ....[1]....
        /*0038*/ 	.word	0x000008d0


	//   ....[2]....
        /*003c*/ 	.word	0x00000ab0


	//   ....[3]....
        /*0040*/ 	.word	0x00002080


	//----- nvinfo : EIATTR_COOP_GROUP_MASK_REGIDS
	.align		4
.L_27:
        /*0044*/ 	.byte	0x04, 0x29
        /*0046*/ 	.short	(.L_29 - .L_28)


	//   ....[0]....
.L_28:
        /*0048*/ 	.word	0xffffffff


	//   ....[1]....
        /*004c*/ 	.word	0xffffffff


	//   ....[2]....
        /*0050*/ 	.word	0xffffffff


	//   ....[3]....
        /*0054*/ 	.word	0xffffffff


	//   ....[4]....
        /*0058*/ 	.word	0xffffffff


	//   ....[5]....
        /*005c*/ 	.word	0xffffffff


	//----- nvinfo : EIATTR_COOP_GROUP_INSTR_OFFSETS
	.align		4
.L_29:
        /*0060*/ 	.byte	0x04, 0x28
        /*0062*/ 	.short	(.L_31 - .L_30)


	//   ....[0]....
.L_30:
        /*0064*/ 	.word	0x00000060


	//   ....[1]....
        /*0068*/ 	.word	0x00000070


	//   ....[2]....
        /*006c*/ 	.word	0x00000130


	//   ....[3]....
        /*0070*/ 	.word	0x00000700


	//   ....[4]....
        /*0074*/ 	.word	0x00000c30


	//   ....[5]....
        /*0078*/ 	.word	0x000018c0


	//----- nvinfo : EIATTR_REG_RECONFIG
	.align		4
.L_31:
        /*007c*/ 	.byte	0x01, 0x54
	.zero		2


	//----- nvinfo : EIATTR_SYSCALL_OFFSETS
	.align		4
        /*0080*/ 	.byte	0x04, 0x46
        /*0082*/ 	.short	(.L_33 - .L_32)


	//   ....[0]....
.L_32:
        /*0084*/ 	.word	0x00001ab0


	//----- nvinfo : EIATTR_MBARRIER_INSTR_OFFSETS
	.align		4
.L_33:
        /*0088*/ 	.byte	0x04, 0x39
        /*008a*/ 	.short	(.L_35 - .L_34)


	//   ....[0]....
.L_34:
        /*008c*/ 	.word	0x00000250
        /*0090*/ 	.word	0x000000ff
        /*0094*/ 	.word	0x00000000
        /*0098*/ 	.short	0x0100
        /*009a*/ 	.byte	0x08
	.zero		1


	//   ....[1]....
        /*009c*/ 	.word	0x00000260
        /*00a0*/ 	.word	0x000000ff
        /*00a4*/ 	.word	0x00000120
        /*00a8*/ 	.short	0x0100
        /*00aa*/ 	.byte	0x08
	.zero		1


	//   ....[2]....
        /*00ac*/ 	.word	0x00000270
        /*00b0*/ 	.word	0x000000ff
        /*00b4*/ 	.word	0x00000008
        /*00b8*/ 	.short	0x0100
        /*00ba*/ 	.byte	0x08
	.zero		1


	//   ....[3]....
        /*00bc*/ 	.word	0x00000280
        /*00c0*/ 	.word	0x000000ff
        /*00c4*/ 	.word	0x00000128
        /*00c8*/ 	.short	0x0100
        /*00ca*/ 	.byte	0x08
	.zero		1


	//   ....[4]....
        /*00cc*/ 	.word	0x00000290
        /*00d0*/ 	.word	0x000000ff
        /*00d4*/ 	.word	0x00000010
        /*00d8*/ 	.short	0x0100
        /*00da*/ 	.byte	0x08
	.zero		1


	//   ....[5]....
        /*00dc*/ 	.word	0x000002a0
        /*00e0*/ 	.word	0x000000ff
        /*00e4*/ 	.word	0x00000130
        /*00e8*/ 	.short	0x0100
        /*00ea*/ 	.byte	0x08
	.zero		1


	//   ....[6]....
        /*00ec*/ 	.word	0x000002b0
        /*00f0*/ 	.word	0x000000ff
        /*00f4*/ 	.word	0x00000018
        /*00f8*/ 	.short	0x0100
        /*00fa*/ 	.byte	0x08
	.zero		1


	//   ....[7]....
        /*00fc*/ 	.word	0x000002c0
        /*0100*/ 	.word	0x000000ff
        /*0104*/ 	.word	0x00000138
        /*0108*/ 	.short	0x0100
        /*010a*/ 	.byte	0x08
	.zero		1


	//   ....[8]....
        /*010c*/ 	.word	0x000002d0
        /*0110*/ 	.word	0x000000ff
        /*0114*/ 	.word	0x00000020
        /*0118*/ 	.short	0x0100
        /*011a*/ 	.byte	0x08
	.zero		1


	//   ....[9]....
        /*011c*/ 	.word	0x000002e0
        /*0120*/ 	.word	0x000000ff
        /*0124*/ 	.word	0x00000140
        /*0128*/ 	.short	0x0100
        /*012a*/ 	.byte	0x08
	.zero		1


	//   ....[10]....
        /*012c*/ 	.word	0x000002f0
        /*0130*/ 	.word	0x000000ff
        /*0134*/ 	.word	0x00000028
        /*0138*/ 	.short	0x0100
        /*013a*/ 	.byte	0x08
	.zero		1


	//   ....[11]....
        /*013c*/ 	.word	0x00000300
        /*0140*/ 	.word	0x000000ff
        /*0144*/ 	.word	0x00000148
        /*0148*/ 	.short	0x0100
        /*014a*/ 	.byte	0x08
	.zero		1


	//   ....[12]....
        /*014c*/ 	.word	0x00000310
        /*0150*/ 	.word	0x000000ff
        /*0154*/ 	.word	0x00000030
        /*0158*/ 	.short	0x0100
        /*015a*/ 	.byte	0x08
	.zero		1


	//   ....[13]....
        /*015c*/ 	.word	0x00000320
        /*0160*/ 	.word	0x000000ff
        /*0164*/ 	.word	0x00000150
        /*0168*/ 	.short	0x0100
        /*016a*/ 	.byte	0x08
	.zero		1


	//   ....[14]....
        /*016c*/ 	.word	0x00000330
        /*0170*/ 	.word	0x000000ff
        /*0174*/ 	.word	0x00000038
        /*0178*/ 	.short	0x0100
        /*017a*/ 	.byte	0x08
	.zero		1


	//   ....[15]....
        /*017c*/ 	.word	0x00000340
        /*0180*/ 	.word	0x000000ff
        /*0184*/ 	.word	0x00000158
        /*0188*/ 	.short	0x0100
        /*018a*/ 	.byte	0x08
	.zero		1


	//   ....[16]....
        /*018c*/ 	.word	0x00000350
        /*0190*/ 	.word	0x000000ff
        /*0194*/ 	.word	0x00000040
        /*0198*/ 	.short	0x0100
        /*019a*/ 	.byte	0x08
	.zero		1


	//   ....[17]....
        /*019c*/ 	.word	0x00000360
        /*01a0*/ 	.word	0x000000ff
        /*01a4*/ 	.word	0x00000160
        /*01a8*/ 	.short	0x0100
        /*01aa*/ 	.byte	0x08
	.zero		1


	//   ....[18]....
        /*01ac*/ 	.word	0x00000370
        /*01b0*/ 	.word	0x000000ff
        /*01b4*/ 	.word	0x00000048
        /*01b8*/ 	.short	0x0100
        /*01ba*/ 	.byte	0x08
	.zero		1


	//   ....[19]....
        /*01bc*/ 	.word	0x00000380
        /*01c0*/ 	.word	0x000000ff
        /*01c4*/ 	.word	0x00000168
        /*01c8*/ 	.short	0x0100
        /*01ca*/ 	.byte	0x08
	.zero		1


	//   ....[20]....
        /*01cc*/ 	.word	0x00000390
        /*01d0*/ 	.word	0x000000ff
        /*01d4*/ 	.word	0x00000050
        /*01d8*/ 	.short	0x0100
        /*01da*/ 	.byte	0x08
	.zero		1


	//   ....[21]....
        /*01dc*/ 	.word	0x000003a0
        /*01e0*/ 	.word	0x000000ff
        /*01e4*/ 	.word	0x00000170
        /*01e8*/ 	.short	0x0100
        /*01ea*/ 	.byte	0x08
	.zero		1


	//   ....[22]....
        /*01ec*/ 	.word	0x000003b0
        /*01f0*/ 	.word	0x000000ff
        /*01f4*/ 	.word	0x00000058
        /*01f8*/ 	.short	0x0100
        /*01fa*/ 	.byte	0x08
	.zero		1


	//   ....[23]....
        /*01fc*/ 	.word	0x000003c0
        /*0200*/ 	.word	0x000000ff
        /*0204*/ 	.word	0x00000178
        /*0208*/ 	.short	0x0100
        /*020a*/ 	.byte	0x08
	.zero		1


	//   ....[24]....
        /*020c*/ 	.word	0x000003d0
        /*0210*/ 	.word	0x000000ff
        /*0214*/ 	.word	0x00000060
        /*0218*/ 	.short	0x0100
        /*021a*/ 	.byte	0x08
	.zero		1


	//   ....[25]....
        /*021c*/ 	.word	0x000003e0
        /*0220*/ 	.word	0x000000ff
        /*0224*/ 	.word	0x00000180
        /*0228*/ 	.short	0x0100
        /*022a*/ 	.byte	0x08
	.zero		1


	//   ....[26]....
        /*022c*/ 	.word	0x000003f0
        /*0230*/ 	.word	0x000000ff
        /*0234*/ 	.word	0x00000068
        /*0238*/ 	.short	0x0100
        /*023a*/ 	.byte	0x08
	.zero		1


	//   ....[27]....
        /*023c*/ 	.word	0x00000400
        /*0240*/ 	.word	0x000000ff
        /*0244*/ 	.word	0x00000188
        /*0248*/ 	.short	0x0100
        /*024a*/ 	.byte	0x08
	.zero		1


	//   ....[28]....
        /*024c*/ 	.word	0x00000410
        /*0250*/ 	.word	0x000000ff
        /*0254*/ 	.word	0x00000070
        /*0258*/ 	.short	0x0100
        /*025a*/ 	.byte	0x08
	.zero		1


	//   ....[29]....
        /*025c*/ 	.word	0x00000420
        /*0260*/ 	.word	0x000000ff
        /*0264*/ 	.word	0x00000190
        /*0268*/ 	.short	0x0100
        /*026a*/ 	.byte	0x08
	.zero		1


	//   ....[30]....
        /*026c*/ 	.word	0x00000430
        /*0270*/ 	.word	0x000000ff
        /*0274*/ 	.word	0x00000078
        /*0278*/ 	.short	0x0100
        /*027a*/ 	.byte	0x08
	.zero		1


	//   ....[31]....
        /*027c*/ 	.word	0x00000440
        /*0280*/ 	.word	0x000000ff
        /*0284*/ 	.word	0x00000198
        /*0288*/ 	.short	0x0100
        /*028a*/ 	.byte	0x08
	.zero		1


	//   ....[32]....
        /*028c*/ 	.word	0x00000450
        /*0290*/ 	.word	0x000000ff
        /*0294*/ 	.word	0x00000080
        /*0298*/ 	.short	0x0100
        /*029a*/ 	.byte	0x08
	.zero		1


	//   ....[33]....
        /*029c*/ 	.word	0x00000460
        /*02a0*/ 	.word	0x000000ff
        /*02a4*/ 	.word	0x000001a0
        /*02a8*/ 	.short	0x0100
        /*02aa*/ 	.byte	0x08
	.zero		1


	//   ....[34]....
        /*02ac*/ 	.word	0x00000470
        /*02b0*/ 	.word	0x000000ff
        /*02b4*/ 	.word	0x00000088
        /*02b8*/ 	.short	0x0100
        /*02ba*/ 	.byte	0x08
	.zero		1


	//   ....[35]....
        /*02bc*/ 	.word	0x00000480
        /*02c0*/ 	.word	0x000000ff
        /*02c4*/ 	.word	0x000001a8
        /*02c8*/ 	.short	0x0100
        /*02ca*/ 	.byte	0x08
	.zero		1


	//   ....[36]....
        /*02cc*/ 	.word	0x00000490
        /*02d0*/ 	.word	0x000000ff
        /*02d4*/ 	.word	0x00000090
        /*02d8*/ 	.short	0x0100
        /*02da*/ 	.byte	0x08
	.zero		1


	//   ....[37]....
        /*02dc*/ 	.word	0x000004a0
        /*02e0*/ 	.word	0x000000ff
        /*02e4*/ 	.word	0x000001b0
        /*02e8*/ 	.short	0x0100
        /*02ea*/ 	.byte	0x08
	.zero		1


	//   ....[38]....
        /*02ec*/ 	.word	0x000004b0
        /*02f0*/ 	.word	0x000000ff
        /*02f4*/ 	.word	0x00000098
        /*02f8*/ 	.short	0x0100
        /*02fa*/ 	.byte	0x08
	.zero		1


	//   ....[39]....
        /*02fc*/ 	.word	0x000004c0
        /*0300*/ 	.word	0x000000ff
        /*0304*/ 	.word	0x000001b8
        /*0308*/ 	.short	0x0100
        /*030a*/ 	.byte	0x08
	.zero		1


	//   ....[40]....
        /*030c*/ 	.word	0x000004d0
        /*0310*/ 	.word	0x000000ff
        /*0314*/ 	.word	0x000000a0
        /*0318*/ 	.short	0x0100
        /*031a*/ 	.byte	0x08
	.zero		1


	//   ....[41]....
        /*031c*/ 	.word	0x000004e0
        /*0320*/ 	.word	0x000000ff
        /*0324*/ 	.word	0x000001c0
        /*0328*/ 	.short	0x0100
        /*032a*/ 	.byte	0x08
	.zero		1


	//   ....[42]....
        /*032c*/ 	.word	0x000004f0
        /*0330*/ 	.word	0x000000ff
        /*0334*/ 	.word	0x000000a8
        /*0338*/ 	.short	0x0100
        /*033a*/ 	.byte	0x08
	.zero		1


	//   ....[43]....
        /*033c*/ 	.word	0x00000500
        /*0340*/ 	.word	0x000000ff
        /*0344*/ 	.word	0x000001c8
        /*0348*/ 	.short	0x0100
        /*034a*/ 	.byte	0x08
	.zero		1


	//   ....[44]....
        /*034c*/ 	.word	0x00000510
        /*0350*/ 	.word	0x000000ff
        /*0354*/ 	.word	0x000000b0
        /*0358*/ 	.short	0x0100
        /*035a*/ 	.byte	0x08
	.zero		1


	//   ....[45]....
        /*035c*/ 	.word	0x00000520
        /*0360*/ 	.word	0x000000ff
        /*0364*/ 	.word	0x000001d0
        /*0368*/ 	.short	0x0100
        /*036a*/ 	.byte	0x08
	.zero		1


	//   ....[46]....
        /*036c*/ 	.word	0x00000530
        /*0370*/ 	.word	0x000000ff
        /*0374*/ 	.word	0x000000b8
        /*0378*/ 	.short	0x0100
        /*037a*/ 	.byte	0x08
	.zero		1


	//   ....[47]....
        /*037c*/ 	.word	0x00000540
        /*0380*/ 	.word	0x000000ff
        /*0384*/ 	.word	0x000001d8
        /*0388*/ 	.short	0x0100
        /*038a*/ 	.byte	0x08
	.zero		1


	//   ....[48]....
        /*038c*/ 	.word	0x00000550
        /*0390*/ 	.word	0x000000ff
        /*0394*/ 	.word	0x000000c0
        /*0398*/ 	.short	0x0100
        /*039a*/ 	.byte	0x08
	.zero		1


	//   ....[49]....
        /*039c*/ 	.word	0x00000560
        /*03a0*/ 	.word	0x000000ff
        /*03a4*/ 	.word	0x000001e0
        /*03a8*/ 	.short	0x0100
        /*03aa*/ 	.byte	0x08
	.zero		1


	//   ....[50]....
        /*03ac*/ 	.word	0x00000570
        /*03b0*/ 	.word	0x000000ff
        /*03b4*/ 	.word	0x000000c8
        /*03b8*/ 	.short	0x0100
        /*03ba*/ 	.byte	0x08
	.zero		1


	//   ....[51]....
        /*03bc*/ 	.word	0x00000580
        /*03c0*/ 	.word	0x000000ff
        /*03c4*/ 	.word	0x000001e8
        /*03c8*/ 	.short	0x0100
        /*03ca*/ 	.byte	0x08
	.zero		1


	//   ....[52]....
        /*03cc*/ 	.word	0x00000590
        /*03d0*/ 	.word	0x000000ff
        /*03d4*/ 	.word	0x000000d0
        /*03d8*/ 	.short	0x0100
        /*03da*/ 	.byte	0x08
	.zero		1


	//   ....[53]....
        /*03dc*/ 	.word	0x000005a0
        /*03e0*/ 	.word	0x000000ff
        /*03e4*/ 	.word	0x000001f0
        /*03e8*/ 	.short	0x0100
        /*03ea*/ 	.byte	0x08
	.zero		1


	//   ....[54]....
        /*03ec*/ 	.word	0x000005b0
        /*03f0*/ 	.word	0x000000ff
        /*03f4*/ 	.word	0x000000d8
        /*03f8*/ 	.short	0x0100
        /*03fa*/ 	.byte	0x08
	.zero		1


	//   ....[55]....
        /*03fc*/ 	.word	0x000005c0
        /*0400*/ 	.word	0x000000ff
        /*0404*/ 	.word	0x000001f8
        /*0408*/ 	.short	0x0100
        /*040a*/ 	.byte	0x08
	.zero		1


	//   ....[56]....
        /*040c*/ 	.word	0x000005d0
        /*0410*/ 	.word	0x000000ff
        /*0414*/ 	.word	0x000000e0
        /*0418*/ 	.short	0x0100
        /*041a*/ 	.byte	0x08
	.zero		1


	//   ....[57]....
        /*041c*/ 	.word	0x000005e0
        /*0420*/ 	.word	0x000000ff
        /*0424*/ 	.word	0x00000200
        /*0428*/ 	.short	0x0100
        /*042a*/ 	.byte	0x08
	.zero		1


	//   ....[58]....
        /*042c*/ 	.word	0x000005f0
        /*0430*/ 	.word	0x000000ff
        /*0434*/ 	.word	0x000000e8
        /*0438*/ 	.short	0x0100
        /*043a*/ 	.byte	0x08
	.zero		1


	//   ....[59]....
        /*043c*/ 	.word	0x00000600
        /*0440*/ 	.word	0x000000ff
        /*0444*/ 	.word	0x00000208
        /*0448*/ 	.short	0x0100
        /*044a*/ 	.byte	0x08
	.zero		1


	//   ....[60]....
        /*044c*/ 	.word	0x00000610
        /*0450*/ 	.word	0x000000ff
        /*0454*/ 	.word	0x000000f0
        /*0458*/ 	.short	0x0100
        /*045a*/ 	.byte	0x08
	.zero		1


	//   ....[61]....
        /*045c*/ 	.word	0x00000620
        /*0460*/ 	.word	0x000000ff
        /*0464*/ 	.word	0x00000210
        /*0468*/ 	.short	0x0100
        /*046a*/ 	.byte	0x08
	.zero		1


	//   ....[62]....
        /*046c*/ 	.word	0x00000630
        /*0470*/ 	.word	0x000000ff
        /*0474*/ 	.word	0x000000f8
        /*0478*/ 	.short	0x0100
        /*047a*/ 	.byte	0x08
	.zero		1


	//   ....[63]....
        /*047c*/ 	.word	0x00000640
        /*0480*/ 	.word	0x000000ff
        /*0484*/ 	.word	0x00000218
        /*0488*/ 	.short	0x0100
        /*048a*/ 	.byte	0x08
	.zero		1


	//   ....[64]....
        /*048c*/ 	.word	0x00000650
        /*0490*/ 	.word	0x000000ff
        /*0494*/ 	.word	0x00000100
        /*0498*/ 	.short	0x0100
        /*049a*/ 	.byte	0x08
	.zero		1


	//   ....[65]....
        /*049c*/ 	.word	0x00000660
        /*04a0*/ 	.word	0x000000ff
        /*04a4*/ 	.word	0x00000220
        /*04a8*/ 	.short	0x0100
        /*04aa*/ 	.byte	0x08
	.zero		1


	//   ....[66]....
        /*04ac*/ 	.word	0x00000670
        /*04b0*/ 	.word	0x000000ff
        /*04b4*/ 	.word	0x00000108
        /*04b8*/ 	.short	0x0100
        /*04ba*/ 	.byte	0x08
	.zero		1


	//   ....[67]....
        /*04bc*/ 	.word	0x00000680
        /*04c0*/ 	.word	0x000000ff
        /*04c4*/ 	.word	0x00000228
        /*04c8*/ 	.short	0x0100
        /*04ca*/ 	.byte	0x08
	.zero		1


	//   ....[68]....
        /*04cc*/ 	.word	0x00000690
        /*04d0*/ 	.word	0x000000ff
        /*04d4*/ 	.word	0x00000110
        /*04d8*/ 	.short	0x0100
        /*04da*/ 	.byte	0x08
	.zero		1


	//   ....[69]....
        /*04dc*/ 	.word	0x000006a0
        /*04e0*/ 	.word	0x000000ff
        /*04e4*/ 	.word	0x00000230
        /*04e8*/ 	.short	0x0100
        /*04ea*/ 	.byte	0x08
	.zero		1


	//   ....[70]....
        /*04ec*/ 	.word	0x000006b0
        /*04f0*/ 	.word	0x000000ff
        /*04f4*/ 	.word	0x00000118
        /*04f8*/ 	.short	0x0100
        /*04fa*/ 	.byte	0x08
	.zero		1


	//   ....[71]....
        /*04fc*/ 	.word	0x000006c0
        /*0500*/ 	.word	0x000000ff
        /*0504*/ 	.word	0x00000238
        /*0508*/ 	.short	0x0100
        /*050a*/ 	.byte	0x08
	.zero		1


	//   ....[72]....
        /*050c*/ 	.word	0x00000b30
        /*0510*/ 	.word	0x000000ff
        /*0514*/ 	.word	0x00000250
        /*0518*/ 	.short	0x0100
        /*051a*/ 	.byte	0x06
	.zero		1


	//   ....[73]....
        /*051c*/ 	.word	0x00000bc0
        /*0520*/ 	.word	0x000000ff
        /*0524*/ 	.word	0x00000258
        /*0528*/ 	.short	0x0100
        /*052a*/ 	.byte	0x06
	.zero		1


	//   ....[74]....
        /*052c*/ 	.word	0x00001b30
        /*0530*/ 	.word	0x00000003
        /*0534*/ 	.word	0x00000000
        /*0538*/ 	.short	0x010a
        /*053a*/ 	.byte	0x3f
	.zero		1


	//   ....[75]....
        /*053c*/ 	.word	0x00001b90
        /*0540*/ 	.word	0x00000003
        /*0544*/ 	.word	0x00000000
        /*0548*/ 	.short	0x010a
        /*054a*/ 	.byte	0x3f
	.zero		1


	//   ....[76]....
        /*054c*/ 	.word	0x00001da0
        /*0550*/ 	.word	0x000000ff
        /*0554*/ 	.word	0x00000000
        /*0558*/ 	.short	0x010a
        /*055a*/ 	.byte	0x04
	.zero		1


	//   ....[77]....
        /*055c*/ 	.word	0x00001de0
        /*0560*/ 	.word	0x000000ff
        /*0564*/ 	.word	0x00000000
        /*0568*/ 	.short	0x010a
        /*056a*/ 	.byte	0x04
	.zero		1


	//   ....[78]....
        /*056c*/ 	.word	0x00001f30
        /*0570*/ 	.word	0x00000004
        /*0574*/ 	.word	0x00000000
        /*0578*/ 	.short	0x0101
        /*057a*/ 	.byte	0x3f
	.zero		1


	//   ....[79]....
        /*057c*/ 	.word	0x00002120
        /*0580*/ 	.word	0x00000000
        /*0584*/ 	.word	0x00000000
        /*0588*/ 	.short	0x0101
        /*058a*/ 	.byte	0x3f
	.zero		1


	//   ....[80]....
        /*058c*/ 	.word	0x00003fa0
        /*0590*/ 	.word	0x0000000f
        /*0594*/ 	.word	0x00000120
        /*0598*/ 	.short	0x010a
        /*059a*/ 	.byte	0x3f
	.zero		1


	//   ....[81]....
        /*059c*/ 	.word	0x00004320
        /*05a0*/ 	.word	0x00000005
        /*05a4*/ 	.word	0x00000258
        /*05a8*/ 	.short	0x0101
        /*05aa*/ 	.byte	0x3f
	.zero		1


	//   ....[82]....
        /*05ac*/ 	.word	0x00004a90
        /*05b0*/ 	.word	0x00000005
        /*05b4*/ 	.word	0x00000000
        /*05b8*/ 	.short	0x010a
        /*05ba*/ 	.byte	0x3f
	.zero		1


	//   ....[83]....
        /*05bc*/ 	.word	0x00004b10
        /*05c0*/ 	.word	0x00000009
        /*05c4*/ 	.word	0x00000000
        /*05c8*/ 	.short	0x010a
        /*05ca*/ 	.byte	0x3f
	.zero		1


	//   ....[84]....
        /*05cc*/ 	.word	0x00004ba0
        /*05d0*/ 	.word	0x00000008
        /*05d4*/ 	.word	0x00000000
        /*05d8*/ 	.short	0x010a
        /*05da*/ 	.byte	0x3f
	.zero		1


	//   ....[85]....
        /*05dc*/ 	.word	0x00004c30
        /*05e0*/ 	.word	0x00000009
        /*05e4*/ 	.word	0x00000000
        /*05e8*/ 	.short	0x010a
        /*05ea*/ 	.byte	0x3f
	.zero		1


	//   ....[86]....
        /*05ec*/ 	.word	0x00004cc0
        /*05f0*/ 	.word	0x00000008
        /*05f4*/ 	.word	0x00000000
        /*05f8*/ 	.short	0x010a
        /*05fa*/ 	.byte	0x3f
	.zero		1


	//   ....[87]....
        /*05fc*/ 	.word	0x00004d50
        /*0600*/ 	.word	0x00000009
        /*0604*/ 	.word	0x00000000
        /*0608*/ 	.short	0x010a
        /*060a*/ 	.byte	0x3f
	.zero		1


	//   ....[88]....
        /*060c*/ 	.word	0x00004de0
        /*0610*/ 	.word	0x00000008
        /*0614*/ 	.word	0x00000000
        /*0618*/ 	.short	0x010a
        /*061a*/ 	.byte	0x3f
	.zero		1


	//   ....[89]....
        /*061c*/ 	.word	0x00004e70
        /*0620*/ 	.word	0x00000009
        /*0624*/ 	.word	0x00000000
        /*0628*/ 	.short	0x010a
        /*062a*/ 	.byte	0x3f
	.zero		1


	//   ....[90]....
        /*062c*/ 	.word	0x00004f00
        /*0630*/ 	.word	0x00000008
        /*0634*/ 	.word	0x00000000
        /*0638*/ 	.short	0x010a
        /*063a*/ 	.byte	0x3f
	.zero		1


	//   ....[91]....
        /*063c*/ 	.word	0x00004f90
        /*0640*/ 	.word	0x00000009
        /*0644*/ 	.word	0x00000000
        /*0648*/ 	.short	0x010a
        /*064a*/ 	.byte	0x3f
	.zero		1


	//   ....[92]....
        /*064c*/ 	.word	0x00005020
        /*0650*/ 	.word	0x00000008
        /*0654*/ 	.word	0x00000000
        /*0658*/ 	.short	0x010a
        /*065a*/ 	.byte	0x3f
	.zero		1


	//   ....[93]....
        /*065c*/ 	.word	0x000050b0
        /*0660*/ 	.word	0x00000009
        /*0664*/ 	.word	0x00000000
        /*0668*/ 	.short	0x010a
        /*066a*/ 	.byte	0x3f
	.zero		1


	//   ....[94]....
        /*066c*/ 	.word	0x00005140
        /*0670*/ 	.word	0x00000008
        /*0674*/ 	.word	0x00000000
        /*0678*/ 	.short	0x010a
        /*067a*/ 	.byte	0x3f
	.zero		1


	//   ....[95]....
        /*067c*/ 	.word	0x000051d0
        /*0680*/ 	.word	0x00000009
        /*0684*/ 	.word	0x00000000
        /*0688*/ 	.short	0x010a
        /*068a*/ 	.byte	0x3f
	.zero		1


	//   ....[96]....
        /*068c*/ 	.word	0x00005260
        /*0690*/ 	.word	0x00000008
        /*0694*/ 	.word	0x00000000
        /*0698*/ 	.short	0x010a
        /*069a*/ 	.byte	0x3f
	.zero		1


	//   ....[97]....
        /*069c*/ 	.word	0x000052f0
        /*06a0*/ 	.word	0x00000009
        /*06a4*/ 	.word	0x00000000
        /*06a8*/ 	.short	0x010a
        /*06aa*/ 	.byte	0x3f
	.zero		1


	//   ....[98]....
        /*06ac*/ 	.word	0x00005380
        /*06b0*/ 	.word	0x00000008
        /*06b4*/ 	.word	0x00000000
        /*06b8*/ 	.short	0x010a
        /*06ba*/ 	.byte	0x3f
	.zero		1


	//   ....[99]....
        /*06bc*/ 	.word	0x00005410
        /*06c0*/ 	.word	0x00000009
        /*06c4*/ 	.word	0x00000000
        /*06c8*/ 	.short	0x010a
        /*06ca*/ 	.byte	0x3f
	.zero		1


	//   ....[100]....
        /*06cc*/ 	.word	0x000054a0
        /*06d0*/ 	.word	0x00000008
        /*06d4*/ 	.word	0x00000000
        /*06d8*/ 	.short	0x010a
        /*06da*/ 	.byte	0x3f
	.zero		1


	//   ....[101]....
        /*06dc*/ 	.word	0x00005530
        /*06e0*/ 	.word	0x00000009
        /*06e4*/ 	.word	0x00000000
        /*06e8*/ 	.short	0x010a
        /*06ea*/ 	.byte	0x3f
	.zero		1


	//   ....[102]....
        /*06ec*/ 	.word	0x000055c0
        /*06f0*/ 	.word	0x00000008
        /*06f4*/ 	.word	0x00000000
        /*06f8*/ 	.short	0x010a
        /*06fa*/ 	.byte	0x3f
	.zero		1


	//   ....[103]....
        /*06fc*/ 	.word	0x00005650
        /*0700*/ 	.word	0x00000009
        /*0704*/ 	.word	0x00000000
        /*0708*/ 	.short	0x010a
        /*070a*/ 	.byte	0x3f
	.zero		1


	//   ....[104]....
        /*070c*/ 	.word	0x000056e0
        /*0710*/ 	.word	0x00000008
        /*0714*/ 	.word	0x00000000
        /*0718*/ 	.short	0x010a
        /*071a*/ 	.byte	0x3f
	.zero		1


	//   ....[105]....
        /*071c*/ 	.word	0x00005770
        /*0720*/ 	.word	0x00000009
        /*0724*/ 	.word	0x00000000
        /*0728*/ 	.short	0x010a
        /*072a*/ 	.byte	0x3f
	.zero		1


	//   ....[106]....
        /*072c*/ 	.word	0x00005800
        /*0730*/ 	.word	0x00000008
        /*0734*/ 	.word	0x00000000
        /*0738*/ 	.short	0x010a
        /*073a*/ 	.byte	0x3f
	.zero		1


	//   ....[107]....
        /*073c*/ 	.word	0x00005890
        /*0740*/ 	.word	0x00000009
        /*0744*/ 	.word	0x00000000
        /*0748*/ 	.short	0x010a
        /*074a*/ 	.byte	0x3f
	.zero		1


	//   ....[108]....
        /*074c*/ 	.word	0x00005920
        /*0750*/ 	.word	0x00000008
        /*0754*/ 	.word	0x00000000
        /*0758*/ 	.short	0x010a
        /*075a*/ 	.byte	0x3f
	.zero		1


	//   ....[109]....
        /*075c*/ 	.word	0x000059b0
        /*0760*/ 	.word	0x00000009
        /*0764*/ 	.word	0x00000000
        /*0768*/ 	.short	0x010a
        /*076a*/ 	.byte	0x3f
	.zero		1


	//   ....[110]....
        /*076c*/ 	.word	0x00005a40
        /*0770*/ 	.word	0x00000008
        /*0774*/ 	.word	0x00000000
        /*0778*/ 	.short	0x010a
        /*077a*/ 	.byte	0x3f
	.zero		1


	//   ....[111]....
        /*077c*/ 	.word	0x00005ad0
        /*0780*/ 	.word	0x00000009
        /*0784*/ 	.word	0x00000000
        /*0788*/ 	.short	0x010a
        /*078a*/ 	.byte	0x3f
	.zero		1


	//   ....[112]....
        /*078c*/ 	.word	0x00005b60
        /*0790*/ 	.word	0x00000008
        /*0794*/ 	.word	0x00000000
        /*0798*/ 	.short	0x010a
        /*079a*/ 	.byte	0x3f
	.zero		1


	//   ....[113]....
        /*079c*/ 	.word	0x00005bf0
        /*07a0*/ 	.word	0x00000009
        /*07a4*/ 	.word	0x00000000
        /*07a8*/ 	.short	0x010a
        /*07aa*/ 	.byte	0x3f
	.zero		1


	//   ....[114]....
        /*07ac*/ 	.word	0x00005c80
        /*07b0*/ 	.word	0x00000008
        /*07b4*/ 	.word	0x00000000
        /*07b8*/ 	.short	0x010a
        /*07ba*/ 	.byte	0x3f
	.zero		1


	//   ....[115]....
        /*07bc*/ 	.word	0x00005d10
        /*07c0*/ 	.word	0x00000009
        /*07c4*/ 	.word	0x00000000
        /*07c8*/ 	.short	0x010a
        /*07ca*/ 	.byte	0x3f
	.zero		1


	//   ....[116]....
        /*07cc*/ 	.word	0x00005da0
        /*07d0*/ 	.word	0x00000006
        /*07d4*/ 	.word	0x00000000
        /*07d8*/ 	.short	0x010a
        /*07da*/ 	.byte	0x3f
	.zero		1


	//   ....[117]....
        /*07dc*/ 	.word	0x00005e30
        /*07e0*/ 	.word	0x00000003
        /*07e4*/ 	.word	0x00000000
        /*07e8*/ 	.short	0x010a
        /*07ea*/ 	.byte	0x3f
	.zero		1


	//   ....[118]....
        /*07ec*/ 	.word	0x00005e90
        /*07f0*/ 	.word	0x00000003
        /*07f4*/ 	.word	0x00000000
        /*07f8*/ 	.short	0x010a
        /*07fa*/ 	.byte	0x3f
	.zero		1


	//   ....[119]....
        /*07fc*/ 	.word	0x00005ef0
        /*0800*/ 	.word	0x00000004
        /*0804*/ 	.word	0x00000000
        /*0808*/ 	.short	0x010a
        /*080a*/ 	.byte	0x3f
	.zero		1


	//   ....[120]....
        /*080c*/ 	.word	0x00005fc0
        /*0810*/ 	.word	0x0000000f
        /*0814*/ 	.word	0x00000120
        /*0818*/ 	.short	0x010a
        /*081a*/ 	.byte	0x3f
	.zero		1


	//   ....[121]....
        /*081c*/ 	.word	0x00006090
        /*0820*/ 	.word	0x00000005
        /*0824*/ 	.word	0x00000000
        /*0828*/ 	.short	0x010a
        /*082a*/ 	.byte	0x3f
	.zero		1


	//   ....[122]....
        /*082c*/ 	.word	0x000060e0
        /*0830*/ 	.word	0x00000009
        /*0834*/ 	.word	0x00000000
        /*0838*/ 	.short	0x010a
        /*083a*/ 	.byte	0x3f
	.zero		1


	//   ....[123]....
        /*083c*/ 	.word	0x00006130
        /*0840*/ 	.word	0x00000008
        /*0844*/ 	.word	0x00000000
        /*0848*/ 	.short	0x010a
        /*084a*/ 	.byte	0x3f
	.zero		1


	//   ....[124]....
        /*084c*/ 	.word	0x00006180
        /*0850*/ 	.word	0x00000009
        /*0854*/ 	.word	0x00000000
        /*0858*/ 	.short	0x010a
        /*085a*/ 	.byte	0x3f
	.zero		1


	//   ....[125]....
        /*085c*/ 	.word	0x000061d0
        /*0860*/ 	.word	0x00000008
        /*0864*/ 	.word	0x00000000
        /*0868*/ 	.short	0x010a
        /*086a*/ 	.byte	0x3f
	.zero		1


	//   ....[126]....
        /*086c*/ 	.word	0x00006220
        /*0870*/ 	.word	0x00000009
        /*0874*/ 	.word	0x00000000
        /*0878*/ 	.short	0x010a
        /*087a*/ 	.byte	0x3f
	.zero		1


	//   ....[127]....
        /*087c*/ 	.word	0x00006270
        /*0880*/ 	.word	0x00000008
        /*0884*/ 	.word	0x00000000
        /*0888*/ 	.short	0x010a
        /*088a*/ 	.byte	0x3f
	.zero		1


	//   ....[128]....
        /*088c*/ 	.word	0x000062c0
        /*0890*/ 	.word	0x00000009
        /*0894*/ 	.word	0x00000000
        /*0898*/ 	.short	0x010a
        /*089a*/ 	.byte	0x3f
	.zero		1


	//   ....[129]....
        /*089c*/ 	.word	0x00006310
        /*08a0*/ 	.word	0x00000008
        /*08a4*/ 	.word	0x00000000
        /*08a8*/ 	.short	0x010a
        /*08aa*/ 	.byte	0x3f
	.zero		1


	//   ....[130]....
        /*08ac*/ 	.word	0x00006360
        /*08b0*/ 	.word	0x00000009
        /*08b4*/ 	.word	0x00000000
        /*08b8*/ 	.short	0x010a
        /*08ba*/ 	.byte	0x3f
	.zero		1


	//   ....[131]....
        /*08bc*/ 	.word	0x000063b0
        /*08c0*/ 	.word	0x00000008
        /*08c4*/ 	.word	0x00000000
        /*08c8*/ 	.short	0x010a
        /*08ca*/ 	.byte	0x3f
	.zero		1


	//   ....[132]....
        /*08cc*/ 	.word	0x00006400
        /*08d0*/ 	.word	0x00000009
        /*08d4*/ 	.word	0x00000000
        /*08d8*/ 	.short	0x010a
        /*08da*/ 	.byte	0x3f
	.zero		1


	//   ....[133]....
        /*08dc*/ 	.word	0x00006450
        /*08e0*/ 	.word	0x00000008
        /*08e4*/ 	.word	0x00000000
        /*08e8*/ 	.short	0x010a
        /*08ea*/ 	.byte	0x3f
	.zero		1


	//   ....[134]....
        /*08ec*/ 	.word	0x000064a0
        /*08f0*/ 	.word	0x00000009
        /*08f4*/ 	.word	0x00000000
        /*08f8*/ 	.short	0x010a
        /*08fa*/ 	.byte	0x3f
	.zero		1


	//   ....[135]....
        /*08fc*/ 	.word	0x000064f0
        /*0900*/ 	.word	0x00000008
        /*0904*/ 	.word	0x00000000
        /*0908*/ 	.short	0x010a
        /*090a*/ 	.byte	0x3f
	.zero		1


	//   ....[136]....
        /*090c*/ 	.word	0x00006540
        /*0910*/ 	.word	0x00000009
        /*0914*/ 	.word	0x00000000
        /*0918*/ 	.short	0x010a
        /*091a*/ 	.byte	0x3f
	.zero		1


	//   ....[137]....
        /*091c*/ 	.word	0x00006590
        /*0920*/ 	.word	0x00000008
        /*0924*/ 	.word	0x00000000
        /*0928*/ 	.short	0x010a
        /*092a*/ 	.byte	0x3f
	.zero		1


	//   ....[138]....
        /*092c*/ 	.word	0x000065e0
        /*0930*/ 	.word	0x00000009
        /*0934*/ 	.word	0x00000000
        /*0938*/ 	.short	0x010a
        /*093a*/ 	.byte	0x3f
	.zero		1


	//   ....[139]....
        /*093c*/ 	.word	0x00006630
        /*0940*/ 	.word	0x00000008
        /*0944*/ 	.word	0x00000000
        /*0948*/ 	.short	0x010a
        /*094a*/ 	.byte	0x3f
	.zero		1


	//   ....[140]....
        /*094c*/ 	.word	0x00006680
        /*0950*/ 	.word	0x00000009
        /*0954*/ 	.word	0x00000000
        /*0958*/ 	.short	0x010a
        /*095a*/ 	.byte	0x3f
	.zero		1


	//   ....[141]....
        /*095c*/ 	.word	0x000066d0
        /*0960*/ 	.word	0x00000008
        /*0964*/ 	.word	0x00000000
        /*0968*/ 	.short	0x010a
        /*096a*/ 	.byte	0x3f
	.zero		1


	//   ....[142]....
        /*096c*/ 	.word	0x00006720
        /*0970*/ 	.word	0x00000009
        /*0974*/ 	.word	0x00000000
        /*0978*/ 	.short	0x010a
        /*097a*/ 	.byte	0x3f
	.zero		1


	//   ....[143]....
        /*097c*/ 	.word	0x00006770
        /*0980*/ 	.word	0x00000008
        /*0984*/ 	.word	0x00000000
        /*0988*/ 	.short	0x010a
        /*098a*/ 	.byte	0x3f
	.zero		1


	//   ....[144]....
        /*098c*/ 	.word	0x000067c0
        /*0990*/ 	.word	0x00000009
        /*0994*/ 	.word	0x00000000
        /*0998*/ 	.short	0x010a
        /*099a*/ 	.byte	0x3f
	.zero		1


	//   ....[145]....
        /*099c*/ 	.word	0x00006810
        /*09a0*/ 	.word	0x00000008
        /*09a4*/ 	.word	0x00000000
        /*09a8*/ 	.short	0x010a
        /*09aa*/ 	.byte	0x3f
	.zero		1


	//   ....[146]....
        /*09ac*/ 	.word	0x00006860
        /*09b0*/ 	.word	0x00000009
        /*09b4*/ 	.word	0x00000000
        /*09b8*/ 	.short	0x010a
        /*09ba*/ 	.byte	0x3f
	.zero		1


	//   ....[147]....
        /*09bc*/ 	.word	0x000068b0
        /*09c0*/ 	.word	0x00000008
        /*09c4*/ 	.word	0x00000000
        /*09c8*/ 	.short	0x010a
        /*09ca*/ 	.byte	0x3f
	.zero		1


	//   ....[148]....
        /*09cc*/ 	.word	0x00006900
        /*09d0*/ 	.word	0x00000009
        /*09d4*/ 	.word	0x00000000
        /*09d8*/ 	.short	0x010a
        /*09da*/ 	.byte	0x3f
	.zero		1


	//   ....[149]....
        /*09dc*/ 	.word	0x00006950
        /*09e0*/ 	.word	0x00000008
        /*09e4*/ 	.word	0x00000000
        /*09e8*/ 	.short	0x010a
        /*09ea*/ 	.byte	0x3f
	.zero		1


	//   ....[150]....
        /*09ec*/ 	.word	0x000069a0
        /*09f0*/ 	.word	0x00000009
        /*09f4*/ 	.word	0x00000000
        /*09f8*/ 	.short	0x010a
        /*09fa*/ 	.byte	0x3f
	.zero		1


	//   ....[151]....
        /*09fc*/ 	.word	0x000069f0
        /*0a00*/ 	.word	0x00000008
        /*0a04*/ 	.word	0x00000000
        /*0a08*/ 	.short	0x010a
        /*0a0a*/ 	.byte	0x3f
	.zero		1


	//   ....[152]....
        /*0a0c*/ 	.word	0x00006a40
        /*0a10*/ 	.word	0x00000009
        /*0a14*/ 	.word	0x00000000
        /*0a18*/ 	.short	0x010a
        /*0a1a*/ 	.byte	0x3f
	.zero		1


	//   ....[153]....
        /*0a1c*/ 	.word	0x00006a90
        /*0a20*/ 	.word	0x00000008
        /*0a24*/ 	.word	0x00000000
        /*0a28*/ 	.short	0x010a
        /*0a2a*/ 	.byte	0x3f
	.zero		1


	//   ....[154]....
        /*0a2c*/ 	.word	0x00006ae0
        /*0a30*/ 	.word	0x00000009
        /*0a34*/ 	.word	0x00000000
        /*0a38*/ 	.short	0x010a
        /*0a3a*/ 	.byte	0x3f
	.zero		1


	//   ....[155]....
        /*0a3c*/ 	.word	0x00006b30
        /*0a40*/ 	.word	0x00000006
        /*0a44*/ 	.word	0x00000000
        /*0a48*/ 	.short	0x010a
        /*0a4a*/ 	.byte	0x3f
	.zero		1


	//----- nvinfo : EIATTR_NUM_MBARRIERS
	.align		4
.L_35:
        /*0a4c*/ 	.byte	0x03, 0x38
        /*0a4e*/ 	.short	0x004a


	//----- nvinfo : EIATTR_EXIT_INSTR_OFFSETS
	.align		4
        /*0a50*/ 	.byte	0x04, 0x1c
        /*0a52*/ 	.short	(.L_37 - .L_36)


	//   ....[0]....
.L_36:
        /*0a54*/ 	.word	0x00000e00


	//   ....[1]....
        /*0a58*/ 	.word	0x00001600


	//   ....[2]....
        /*0a5c*/ 	.word	0x00003730


	//   ....[3]....
        /*0a60*/ 	.word	0x00003c80


	//   ....[4]....
        /*0a64*/ 	.word	0x00005e80


	//----- nvinfo : EIATTR_MAX_THREADS
	.align		4
.L_37:
        /*0a68*/ 	.byte	0x04, 0x05
        /*0a6a*/ 	.short	(.L_39 - .L_38)
.L_38:
        /*0a6c*/ 	.word	0x00000180
        /*0a70*/ 	.word	0x00000001
        /*0a74*/ 	.word	0x00000001


	//----- nvinfo : EIATTR_CRS_STACK_SIZE
	.align		4
.L_39:
        /*0a78*/ 	.byte	0x04, 0x1e
        /*0a7a*/ 	.short	(.L_41 - .L_40)
.L_40:
        /*0a7c*/ 	.word	0x00000000


	//----- nvinfo : EIATTR_CBANK_PARAM_SIZE
	.align		4
.L_41:
        /*0a80*/ 	.byte	0x03, 0x19
        /*0a82*/ 	.short	0x0470


	//----- nvinfo : EIATTR_PARAM_CBANK
	.align		4
        /*0a84*/ 	.byte	0x04, 0x0a
        /*0a86*/ 	.short	(.L_43 - .L_42)
	.align		4
.L_42:
        /*0a88*/ 	.word	index@(.nv.constant0._ZN7cutlass13device_kernelINS_4gemm6kernel13GemmUniversalIN4cute5tupleIJiiiiEEENS1_10collective13CollectiveMmaINS1_34MainloopSm90TmaGmmaWarpSpecializedILi36ENS5_IJNS4_1CILi2EEENSA_ILi1EEESC_EEENS1_35KernelTmaWarpSpecializedCooperativeEEENS5_IJNSA_ILi192EEENSA_ILi8EEENSA_ILi16EEEEEENS_6half_tENS5_IJlSC_lEEESK_SL_NS4_8TiledMMAINS4_8MMA_AtomIJNS4_4SM904GMMA24MMA_64x8x16_F32F16F16_SSILNSP_5MajorE0ELSR_0ELNSP_7ScaleInE1ELSS_1EEEEEENS4_6LayoutISD_NS5_IJSC_NSA_ILi0EEESW_EEEEENS5_IJNS4_10UnderscoreESZ_SZ_EEEEENS4_13SM90_TMA_LOADENS4_14ComposedLayoutINS4_7SwizzleILi1ELi4ELi3EEENS4_18smem_ptr_flag_bitsILi16EEENSV_INS5_IJSH_SI_EEENS5_IJSI_SC_EEEEEEEvNS4_8identityENS4_23SM90_TMA_LOAD_MULTICASTES1B_vS1C_EENS_8epilogue10collective6detail29Sm90TmaWarpSpecializedAdapterINS1G_15DefaultEpilogueISK_SL_SL_NS1F_6thread17LinearCombinationISK_Li1EffLNS1K_9ScaleType4KindE0ELNS_15FloatRoundStyleE2ESK_EENS1_15EpilogueDefaultEEEEEvvEEEEvNT_6ParamsE)
        /*0a8c*/ 	.short	0x0210
        /*0a8e*/ 	.short	0x0470


	//----- nvinfo : EIATTR_SW_WAR
	.align		4
.L_43:
        /*0a90*/ 	.byte	0x04, 0x36
        /*0a92*/ 	.short	(.L_45 - .L_44)
.L_44:
        /*0a94*/ 	.word	0x00000008
.L_45:


//--------------------- .nv.callgraph             --------------------------
	.section	.nv.callgraph,"",@"SHT_CUDA_CALLGRAPH"
	.align	4
	.sectionentsize	8
	.align		4
        /*0000*/ 	.word	0x00000000
	.align		4
        /*0004*/ 	.word	0xffffffff
	.align		4
        /*0008*/ 	.word	index@(_ZN7cutlass13device_kernelINS_4gemm6kernel13GemmUniversalIN4cute5tupleIJiiiiEEENS1_10collective13CollectiveMmaINS1_34MainloopSm90TmaGmmaWarpSpecializedILi36ENS5_IJNS4_1CILi2EEENSA_ILi1EEESC_EEENS1_35KernelTmaWarpSpecializedCooperativeEEENS5_IJNSA_ILi192EEENSA_ILi8EEENSA_ILi16EEEEEENS_6half_tENS5_IJlSC_lEEESK_SL_NS4_8TiledMMAINS4_8MMA_AtomIJNS4_4SM904GMMA24MMA_64x8x16_F32F16F16_SSILNSP_5MajorE0ELSR_0ELNSP_7ScaleInE1ELSS_1EEEEEENS4_6LayoutISD_NS5_IJSC_NSA_ILi0EEESW_EEEEENS5_IJNS4_10UnderscoreESZ_SZ_EEEEENS4_13SM90_TMA_LOADENS4_14ComposedLayoutINS4_7SwizzleILi1ELi4ELi3EEENS4_18smem_ptr_flag_bitsILi16EEENSV_INS5_IJSH_SI_EEENS5_IJSI_SC_EEEEEEEvNS4_8identityENS4_23SM90_TMA_LOAD_MULTICASTES1B_vS1C_EENS_8epilogue10collective6detail29Sm90TmaWarpSpecializedAdapterINS1G_15DefaultEpilogueISK_SL_SL_NS1F_6thread17LinearCombinationISK_Li1EffLNS1K_9ScaleType4KindE0ELNS_15FloatRoundStyleE2ESK_EENS1_15EpilogueDefaultEEEEEvvEEEEvNT_6ParamsE)
	.align		4
        /*000c*/ 	.word	index@(__assertfail)
	.align		4
        /*0010*/ 	.word	0x00000000
	.align		4
        /*0014*/ 	.word	0xfffffffe
	.align		4
        /*0018*/ 	.word	0x00000000
	.align		4
        /*001c*/ 	.word	0xfffffffd
	.align		4
        /*0020*/ 	.word	0x00000000
	.align		4
        /*0024*/ 	.word	0xfffffffc


//--------------------- .nv.constant4             --------------------------
	.section	.nv.constant4,"a",@progbits
	.align	8
	.align		8
.nv.constant4:
        /*0000*/ 	.dword	__assertfail
	.align		8
        /*0008*/ 	.dword	__unnamed_1
	.align		8
        /*0010*/ 	.dword	_ZN39_INTERNAL_f55f6d8e_4_k_cu_c266dc43_32024cuda3std3__45__cpo5beginE
	.align		8
        /*0018*/ 	.dword	_ZN39_INTERNAL_f55f6d8e_4_k_cu_c266dc43_32024cuda3std3__45__cpo3endE
	.align		8
        /*0020*/ 	.dword	_ZN39_INTERNAL_f55f6d8e_4_k_cu_c266dc43_32024cuda3std3__45__cpo6cbeginE
	.align		8
        /*0028*/ 	.dword	_ZN39_INTERNAL_f55f6d8e_4_k_cu_c266dc43_32024cuda3std3__45__cpo4cendE
	.align		8
        /*0030*/ 	.dword	_ZN39_INTERNAL_f55f6d8e_4_k_cu_c266dc43_32024cuda3std3__441_GLOBAL__N__f55f6d8e_4_k_cu_c266dc43_32026ignoreE
	.align		8
        /*0038*/ 	.dword	_ZN39_INTERNAL_f55f6d8e_4_k_cu_c266dc43_32024cuda3std3__419piecewise_constructE
	.align		8
        /*0040*/ 	.dword	_ZN39_INTERNAL_f55f6d8e_4_k_cu_c266dc43_32024cuda3std3__48in_placeE
	.align		8
        /*0048*/ 	.dword	_ZN39_INTERNAL_f55f6d8e_4_k_cu_c266dc43_32024cuda3std6ranges3__45__cpo4swapE
	.align		8
        /*0050*/ 	.dword	_ZN39_INTERNAL_f55f6d8e_4_k_cu_c266dc43_32024cuda3std6ranges3__45__cpo9iter_moveE
	.align		8
        /*0058*/ 	.dword	_ZN39_INTERNAL_f55f6d8e_4_k_cu_c266dc43_32024cute7productE
	.align		8
        /*0060*/ 	.dword	_ZN39_INTERNAL_f55f6d8e_4_k_cu_c266dc43_32024cute1_E
	.align		8
        /*0068*/ 	.dword	$str$22
	.align		8
        /*0070*/ 	.dword	$str$23


//--------------------- .text._ZN7cutlass13device_kernelINS_4gemm6kernel13GemmUniversalIN4cute5tupleIJiiiiEEENS1_10collective13CollectiveMmaINS1_34MainloopSm90TmaGmmaWarpSpecializedILi36ENS5_IJNS4_1CILi2EEENSA_ILi1EEESC_EEENS1_35KernelTmaWarpSpecializedCooperativeEEENS5_IJNSA_ILi192EEENSA_ILi8EEENSA_ILi16EEEEEENS_6half_tENS5_IJlSC_lEEESK_SL_NS4_8TiledMMAINS4_8MMA_AtomIJNS4_4SM904GMMA24MMA_64x8x16_F32F16F16_SSILNSP_5MajorE0ELSR_0ELNSP_7ScaleInE1ELSS_1EEEEEENS4_6LayoutISD_NS5_IJSC_NSA_ILi0EEESW_EEEEENS5_IJNS4_10UnderscoreESZ_SZ_EEEEENS4_13SM90_TMA_LOADENS4_14ComposedLayoutINS4_7SwizzleILi1ELi4ELi3EEENS4_18smem_ptr_flag_bitsILi16EEENSV_INS5_IJSH_SI_EEENS5_IJSI_SC_EEEEEEEvNS4_8identityENS4_23SM90_TMA_LOAD_MULTICASTES1B_vS1C_EENS_8epilogue10collective6detail29Sm90TmaWarpSpecializedAdapterINS1G_15DefaultEpilogueISK_SL_SL_NS1F_6thread17LinearCombinationISK_Li1EffLNS1K_9ScaleType4KindE0ELNS_15FloatRoundStyleE2ESK_EENS1_15EpilogueDefaultEEEEEvvEEEEvNT_6ParamsE --------------------------
	.section	.text._ZN7cutlass13device_kernelINS_4gemm6kernel13GemmUniversalIN4cute5tupleIJiiiiEEENS1_10collective13CollectiveMmaINS1_34MainloopSm90TmaGmmaWarpSpecializedILi36ENS5_IJNS4_1CILi2EEENSA_ILi1EEESC_EEENS1_35KernelTmaWarpSpecializedCooperativeEEENS5_IJNSA_ILi192EEENSA_ILi8EEENSA_ILi16EEEEEENS_6half_tENS5_IJlSC_lEEESK_SL_NS4_8TiledMMAINS4_8MMA_AtomIJNS4_4SM904GMMA24MMA_64x8x16_F32F16F16_SSILNSP_5MajorE0ELSR_0ELNSP_7ScaleInE1ELSS_1EEEEEENS4_6LayoutISD_NS5_IJSC_NSA_ILi0EEESW_EEEEENS5_IJNS4_10UnderscoreESZ_SZ_EEEEENS4_13SM90_TMA_LOADENS4_14ComposedLayoutINS4_7SwizzleILi1ELi4ELi3EEENS4_18smem_ptr_flag_bitsILi16EEENSV_INS5_IJSH_SI_EEENS5_IJSI_SC_EEEEEEEvNS4_8identityENS4_23SM90_TMA_LOAD_MULTICASTES1B_vS1C_EENS_8epilogue10collective6detail29Sm90TmaWarpSpecializedAdapterINS1G_15DefaultEpilogueISK_SL_SL_NS1F_6thread17LinearCombinationISK_Li1EffLNS1K_9ScaleType4KindE0ELNS_15FloatRoundStyleE2ESK_EENS1_15EpilogueDefaultEEEEEvvEEEEvNT_6ParamsE,"ax",@progbits
	.align	128
.text._ZN7cutlass13device_kernelINS_4gemm6kernel13GemmUniversalIN4cute5tupleIJiiiiEEENS1_10collective13CollectiveMmaINS1_34MainloopSm90TmaGmmaWarpSpecializedILi36ENS5_IJNS4_1CILi2EEENSA_ILi1EEESC_EEENS1_35KernelTmaWarpSpecializedCooperativeEEENS5_IJNSA_ILi192EEENSA_ILi8EEENSA_ILi16EEEEEENS_6half_tENS5_IJlSC_lEEESK_SL_NS4_8TiledMMAINS4_8MMA_AtomIJNS4_4SM904GMMA24MMA_64x8x16_F32F16F16_SSILNSP_5MajorE0ELSR_0ELNSP_7ScaleInE1ELSS_1EEEEEENS4_6LayoutISD_NS5_IJSC_NSA_ILi0EEESW_EEEEENS5_IJNS4_10UnderscoreESZ_SZ_EEEEENS4_13SM90_TMA_LOADENS4_14ComposedLayoutINS4_7SwizzleILi1ELi4ELi3EEENS4_18smem_ptr_flag_bitsILi16EEENSV_INS5_IJSH_SI_EEENS5_IJSI_SC_EEEEEEEvNS4_8identityENS4_23SM90_TMA_LOAD_MULTICASTES1B_vS1C_EENS_8epilogue10collective6detail29Sm90TmaWarpSpecializedAdapterINS1G_15DefaultEpilogueISK_SL_SL_NS1F_6thread17LinearCombinationISK_Li1EffLNS1K_9ScaleType4KindE0ELNS_15FloatRoundStyleE2ESK_EENS1_15EpilogueDefaultEEEEEvvEEEEvNT_6ParamsE:
        .type           _ZN7cutlass13device_kernelINS_4gemm6kernel13GemmUniversalIN4cute5tupleIJiiiiEEENS1_10collective13CollectiveMmaINS1_34MainloopSm90TmaGmmaWarpSpecializedILi36ENS5_IJNS4_1CILi2EEENSA_ILi1EEESC_EEENS1_35KernelTmaWarpSpecializedCooperativeEEENS5_IJNSA_ILi192EEENSA_ILi8EEENSA_ILi16EEEEEENS_6half_tENS5_IJlSC_lEEESK_SL_NS4_8TiledMMAINS4_8MMA_AtomIJNS4_4SM904GMMA24MMA_64x8x16_F32F16F16_SSILNSP_5MajorE0ELSR_0ELNSP_7ScaleInE1ELSS_1EEEEEENS4_6LayoutISD_NS5_IJSC_NSA_ILi0EEESW_EEEEENS5_IJNS4_10UnderscoreESZ_SZ_EEEEENS4_13SM90_TMA_LOADENS4_14ComposedLayoutINS4_7SwizzleILi1ELi4ELi3EEENS4_18smem_ptr_flag_bitsILi16EEENSV_INS5_IJSH_SI_EEENS5_IJSI_SC_EEEEEEEvNS4_8identityENS4_23SM90_TMA_LOAD_MULTICASTES1B_vS1C_EENS_8epilogue10collective6detail29Sm90TmaWarpSpecializedAdapterINS1G_15DefaultEpilogueISK_SL_SL_NS1F_6thread17LinearCombinationISK_Li1EffLNS1K_9ScaleType4KindE0ELNS_15FloatRoundStyleE2ESK_EENS1_15EpilogueDefaultEEEEEvvEEEEvNT_6ParamsE,@function
        .size           _ZN7cutlass13device_kernelINS_4gemm6kernel13GemmUniversalIN4cute5tupleIJiiiiEEENS1_10collective13CollectiveMmaINS1_34MainloopSm90TmaGmmaWarpSpecializedILi36ENS5_IJNS4_1CILi2EEENSA_ILi1EEESC_EEENS1_35KernelTmaWarpSpecializedCooperativeEEENS5_IJNSA_ILi192EEENSA_ILi8EEENSA_ILi16EEEEEENS_6half_tENS5_IJlSC_lEEESK_SL_NS4_8TiledMMAINS4_8MMA_AtomIJNS4_4SM904GMMA24MMA_64x8x16_F32F16F16_SSILNSP_5MajorE0ELSR_0ELNSP_7ScaleInE1ELSS_1EEEEEENS4_6LayoutISD_NS5_IJSC_NSA_ILi0EEESW_EEEEENS5_IJNS4_10UnderscoreESZ_SZ_EEEEENS4_13SM90_TMA_LOADENS4_14ComposedLayoutINS4_7SwizzleILi1ELi4ELi3EEENS4_18smem_ptr_flag_bitsILi16EEENSV_INS5_IJSH_SI_EEENS5_IJSI_SC_EEEEEEEvNS4_8identityENS4_23SM90_TMA_LOAD_MULTICASTES1B_vS1C_EENS_8epilogue10collective6detail29Sm90TmaWarpSpecializedAdapterINS1G_15DefaultEpilogueISK_SL_SL_NS1F_6thread17LinearCombinationISK_Li1EffLNS1K_9ScaleType4KindE0ELNS_15FloatRoundStyleE2ESK_EENS1_15EpilogueDefaultEEEEEvvEEEEvNT_6ParamsE,(.L_x_148 - _ZN7cutlass13device_kernelINS_4gemm6kernel13GemmUniversalIN4cute5tupleIJiiiiEEENS1_10collective13CollectiveMmaINS1_34MainloopSm90TmaGmmaWarpSpecializedILi36ENS5_IJNS4_1CILi2EEENSA_ILi1EEESC_EEENS1_35KernelTmaWarpSpecializedCooperativeEEENS5_IJNSA_ILi192EEENSA_ILi8EEENSA_ILi16EEEEEENS_6half_tENS5_IJlSC_lEEESK_SL_NS4_8TiledMMAINS4_8MMA_AtomIJNS4_4SM904GMMA24MMA_64x8x16_F32F16F16_SSILNSP_5MajorE0ELSR_0ELNSP_7ScaleInE1ELSS_1EEEEEENS4_6LayoutISD_NS5_IJSC_NSA_ILi0EEESW_EEEEENS5_IJNS4_10UnderscoreESZ_SZ_EEEEENS4_13SM90_TMA_LOADENS4_14ComposedLayoutINS4_7SwizzleILi1ELi4ELi3EEENS4_18smem_ptr_flag_bitsILi16EEENSV_INS5_IJSH_SI_EEENS5_IJSI_SC_EEEEEEEvNS4_8identityENS4_23SM90_TMA_LOAD_MULTICASTES1B_vS1C_EENS_8epilogue10collective6detail29Sm90TmaWarpSpecializedAdapterINS1G_15DefaultEpilogueISK_SL_SL_NS1F_6thread17LinearCombinationISK_Li1EffLNS1K_9ScaleType4KindE0ELNS_15FloatRoundStyleE2ESK_EENS1_15EpilogueDefaultEEEEEvvEEEEvNT_6ParamsE)
        .other          _ZN7cutlass13device_kernelINS_4gemm6kernel13GemmUniversalIN4cute5tupleIJiiiiEEENS1_10collective13CollectiveMmaINS1_34MainloopSm90TmaGmmaWarpSpecializedILi36ENS5_IJNS4_1CILi2EEENSA_ILi1EEESC_EEENS1_35KernelTmaWarpSpecializedCooperativeEEENS5_IJNSA_ILi192EEENSA_ILi8EEENSA_ILi16EEEEEENS_6half_tENS5_IJlSC_lEEESK_SL_NS4_8TiledMMAINS4_8MMA_AtomIJNS4_4SM904GMMA24MMA_64x8x16_F32F16F16_SSILNSP_5MajorE0ELSR_0ELNSP_7ScaleInE1ELSS_1EEEEEENS4_6LayoutISD_NS5_IJSC_NSA_ILi0EEESW_EEEEENS5_IJNS4_10UnderscoreESZ_SZ_EEEEENS4_13SM90_TMA_LOADENS4_14ComposedLayoutINS4_7SwizzleILi1ELi4ELi3EEENS4_18smem_ptr_flag_bitsILi16EEENSV_INS5_IJSH_SI_EEENS5_IJSI_SC_EEEEEEEvNS4_8identityENS4_23SM90_TMA_LOAD_MULTICASTES1B_vS1C_EENS_8epilogue10collective6detail29Sm90TmaWarpSpecializedAdapterINS1G_15DefaultEpilogueISK_SL_SL_NS1F_6thread17LinearCombinationISK_Li1EffLNS1K_9ScaleType4KindE0ELNS_15FloatRoundStyleE2ESK_EENS1_15EpilogueDefaultEEEEEvvEEEEvNT_6ParamsE,@"STO_CUDA_ENTRY STV_DEFAULT"
_ZN7cutlass13device_kernelINS_4gemm6kernel13GemmUniversalIN4cute5tupleIJiiiiEEENS1_10collective13CollectiveMmaINS1_34MainloopSm90TmaGmmaWarpSpecializedILi36ENS5_IJNS4_1CILi2EEENSA_ILi1EEESC_EEENS1_35KernelTmaWarpSpecializedCooperativeEEENS5_IJNSA_ILi192EEENSA_ILi8EEENSA_ILi16EEEEEENS_6half_tENS5_IJlSC_lEEESK_SL_NS4_8TiledMMAINS4_8MMA_AtomIJNS4_4SM904GMMA24MMA_64x8x16_F32F16F16_SSILNSP_5MajorE0ELSR_0ELNSP_7ScaleInE1ELSS_1EEEEEENS4_6LayoutISD_NS5_IJSC_NSA_ILi0EEESW_EEEEENS5_IJNS4_10UnderscoreESZ_SZ_EEEEENS4_13SM90_TMA_LOADENS4_14ComposedLayoutINS4_7SwizzleILi1ELi4ELi3EEENS4_18smem_ptr_flag_bitsILi16EEENSV_INS5_IJSH_SI_EEENS5_IJSI_SC_EEEEEEEvNS4_8identityENS4_23SM90_TMA_LOAD_MULTICASTES1B_vS1C_EENS_8epilogue10collective6detail29Sm90TmaWarpSpecializedAdapterINS1G_15DefaultEpilogueISK_SL_SL_NS1F_6thread17LinearCombinationISK_Li1EffLNS1K_9ScaleType4KindE0ELNS_15FloatRoundStyleE2ESK_EENS1_15EpilogueDefaultEEEEEvvEEEEvNT_6ParamsE:
[----:B------:R-:W0:Y:S01]  /*0000*/  LDC R1, c[0x0][0x28] ;  /* 0x00000a00ff017b82 */ /* 0x000e220000000800 */
[----:B------:R-:W1:Y:S01]  /*0010*/  S2R R43, SR_TID.X ;  /* 0x00000000002b7919 */ /* 0x000e620000002100 */
[----:B------:R-:W-:Y:S01]  /*0020*/  ELECT P0, URZ, PT ;  /* 0x00000000003f782f */ /* 0x000fe20003800000 */
[----:B------:R-:W-:Y:S01]  /*0030*/  BSSY B0, `(.L_x_0) ;  /* 0x000000f000007945 */ /* 0x000fe20003800000 */
[--C-:B-1----:R-:W-:Y:S02]  /*0040*/  SHF.R.U32.HI R0, RZ, 0x5, R43.reuse ;  /* 0x00000005ff007819 */ /* 0x102fe4000001162b */
[----:B------:R-:W-:-:S03]  /*0050*/  SHF.R.U32.HI R6, RZ, 0x7, R43 ;  /* 0x00000007ff067819 */ /* 0x000fc6000001162b */
[----:B------:R-:W1:Y:S04]  /*0060*/  SHFL.IDX PT, R2, R0, RZ, 0x1f ;  /* 0x00001fff00027589 */ /* 0x000e6800000e0000 */
[----:B------:R2:W3:Y:S01]  /*0070*/  SHFL.IDX PT, R5, R6, RZ, 0x1f ;  /* 0x00001fff06057589 */ /* 0x0004e200000e0000 */
[----:B-1----:R-:W-:-:S13]  /*0080*/  ISETP.NE.OR P0, PT, R2, RZ, !P0 ;  /* 0x000000ff0200720c */ /* 0x002fda0004705670 */
[----:B0-23--:R-:W-:Y:S05]  /*0090*/  @P0 BRA `(.L_x_1) ;  /* 0x0000000000200947 */ /* 0x00dfea0003800000 */
[----:B------:R-:W-:Y:S02]  /*00a0*/  ULDC.64 UR4, c[0x0][0x198] ;  /* 0x0000660000047ab9 */ /* 0x000fe40000000a00 */
[----:B------:R-:W-:Y:S02]  /*00b0*/  UIADD3 UR6, UP0, UR4, 0xf0, URZ ;  /* 0x000000f004067890 */ /* 0x000fe4000ff1e03f */
[----:B------:R-:W-:Y:S02]  /*00c0*/  UIADD3 UR4, UP1, UR4, 0x1f0, URZ ;  /* 0x000001f004047890 */ /* 0x000fe4000ff3e03f */
[----:B------:R-:W-:Y:S02]  /*00d0*/  UIADD3.X UR7, URZ, UR5, URZ, UP0, !UPT ;  /* 0x000000053f077290 */ /* 0x000fe400087fe43f */
[----:B------:R-:W-:-:S07]  /*00e0*/  UIADD3.X UR5, URZ, UR5, URZ, UP1, !UPT ;  /* 0x000000053f057290 */ /* 0x000fce0008ffe43f */
[----:B------:R0:W-:Y:S02]  /*00f0*/  UTMACCTL.PF [UR6] ;  /* 0x00000000060079b9 */ /* 0x0001e40008040000 */
[----:B------:R0:W-:Y:S02]  /*0100*/  UTMACCTL.PF [UR4] ;  /* 0x00000000040079b9 */ /* 0x0001e40008040000 */
[----:B0-----:R-:W-:Y:S01]  /*0110*/  NOP ;  /* 0x0000000000007918 */ /* 0x001fe20000000000 */
.L_x_1:
[----:B------:R-:W-:Y:S05]  /*0120*/  BSYNC B0 ;  /* 0x0000000000007941 */ /* 0x000fea0003800000 */
.L_x_0:
[----:B------:R-:W0:Y:S02]  /*0130*/  SHFL.IDX PT, R3, R0, RZ, 0x1f ;  /* 0x00001fff00037589 */ /* 0x000e2400000e0000 */
[----:B0-----:R-:W-:-:S13]  /*0140*/  ISETP.NE.AND P0, PT, R3, RZ, PT ;  /* 0x000000ff0300720c */ /* 0x001fda0003f05270 */
[----:B------:R-:W-:Y:S05]  /*0150*/  @P0 BRA `(.L_x_2) ;  /* 0x0000000400640947 */ /* 0x000fea0003800000 */
[----:B------:R-:W-:Y:S01]  /*0160*/  ELECT P0, URZ, PT ;  /* 0x00000000003f782f */ /* 0x000fe20003800000 */
[----:B------:R-:W-:-:S12]  /*0170*/  BSSY B0, `(.L_x_2) ;  /* 0x0000057000007945 */ /* 0x000fd80003800000 */
[----:B------:R-:W-:Y:S05]  /*0180*/  @!P0 BRA `(.L_x_3) ;  /* 0x0000000400548947 */ /* 0x000fea0003800000 */
[----:B------:R-:W0:Y:S01]  /*0190*/  S2UR UR8, SR_CgaCtaId ;  /* 0x00000000000879c3 */ /* 0x000e220000008800 */
[----:B------:R-:W-:Y:S01]  /*01a0*/  UMOV UR4, 0x400 ;  /* 0x0000040000047882 */ /* 0x000fe20000000000 */
[----:B------:R-:W-:Y:S01]  /*01b0*/  UMOV UR5, 0x1 ;  /* 0x0000000100057882 */ /* 0x000fe20000000000 */
[----:B------:R-:W-:Y:S02]  /*01c0*/  UMOV UR6, 0x4 ;  /* 0x0000000400067882 */ /* 0x000fe40000000000 */
[----:B------:R-:W-:-:S04]  /*01d0*/  UIADD3 UR6, -UR6, 0x100000, URZ ;  /* 0x0010000006067890 */ /* 0x000fc8000fffe13f */
[----:B------:R-:W-:Y:S02]  /*01e0*/  USHF.L.U32 UR7, UR6, 0xb, URZ ;  /* 0x0000000b06077899 */ /* 0x000fe4000800063f */
[----:B------:R-:W-:Y:S02]  /*01f0*/  USHF.L.U32 UR6, UR6, 0x1, URZ ;  /* 0x0000000106067899 */ /* 0x000fe4000800063f */
[----:B0-----:R-:W-:Y:S02]  /*0200*/  ULEA UR8, UR8, UR4, 0x18 ;  /* 0x0000000408087291 */ /* 0x001fe4000f8ec03f */
[----:B------:R-:W-:-:S04]  /*0210*/  UIADD3 UR4, -UR5, 0x100000, URZ ;  /* 0x0010000005047890 */ /* 0x000fc8000fffe13f */
[----:B------:R-:W-:Y:S02]  /*0220*/  USHF.L.U32 UR5, UR4, 0xb, URZ ;  /* 0x0000000b04057899 */ /* 0x000fe4000800063f */
[----:B------:R-:W-:Y:S01]  /*0230*/  USHF.L.U32 UR4, UR4, 0x1, URZ ;  /* 0x0000000104047899 */ /* 0x000fe2000800063f */
[----:B------:R-:W0:Y:S11]  /*0240*/  FENCE.VIEW.ASYNC.S ;  /* 0x00000000000073c6 */ /* 0x000e360000000000 */
[----:B0-----:R0:W1:Y:S01]  /*0250*/  SYNCS.EXCH.64 URZ, [UR8], UR4 ;  /* 0x00000004083f75b2 */ /* 0x0010620008000100 */
[----:B------:R0:W2:Y:S01]  /*0260*/  SYNCS.EXCH.64 URZ, [UR8+0x120], UR6 ;  /* 0x00012006083f75b2 */ /* 0x0000a20008000100 */
[----:B------:R0:W3:Y:S01]  /*0270*/  SYNCS.EXCH.64 URZ, [UR8+0x8], UR4 ;  /* 0x00000804083f75b2 */ /* 0x0000e20008000100 */
[----:B------:R0:W4:Y:S01]  /*0280*/  SYNCS.EXCH.64 URZ, [UR8+0x128], UR6 ;  /* 0x00012806083f75b2 */ /* 0x0001220008000100 */
[----:B------:R0:W0:Y:S01]  /*0290*/  SYNCS.EXCH.64 URZ, [UR8+0x10], UR4 ;  /* 0x00001004083f75b2 */ /* 0x0000220008000100 */
        /* <DEDUP_REMOVED lines=67> */
[----:B-1234-:R-:W-:Y:S01]  /*06d0*/  NOP ;  /* 0x0000000000007918 */ /* 0x01efe20000000000 */
.L_x_3:
[----:B0-----:R-:W-:Y:S05]  /*06e0*/  BSYNC B0 ;  /* 0x0000000000007941 */ /* 0x001fea0003800000 */
.L_x_2:
[----:B------:R-:W-:Y:S01]  /*06f0*/  SHF.R.S32.HI R4, RZ, 0x1f, R43 ;  /* 0x0000001fff047819 */ /* 0x000fe2000001142b */
[----:B------:R-:W0:Y:S01]  /*0700*/  SHFL.IDX PT, R0, R0, RZ, 0x1f ;  /* 0x00001fff00007589 */ /* 0x000e2200000e0000 */
[----:B------:R-:W1:Y:S01]  /*0710*/  S2UR UR8, SR_CTAID.X ;  /* 0x00000000000879c3 */ /* 0x000e620000002500 */
[----:B------:R-:W-:Y:S02]  /*0720*/  ELECT P0, URZ, PT ;  /* 0x00000000003f782f */ /* 0x000fe40003800000 */
[----:B------:R-:W-:Y:S01]  /*0730*/  LEA.HI R4, R4, R43, RZ, 0x7 ;  /* 0x0000002b04047211 */ /* 0x000fe200078f38ff */
[----:B------:R-:W-:Y:S01]  /*0740*/  ULDC UR4, c[0x0][0x150] ;  /* 0x0000540000047ab9 */ /* 0x000fe20000000800 */
[----:B------:R-:W-:Y:S01]  /*0750*/  SHF.R.S32.HI R10, RZ, 0x1f, R3 ;  /* 0x0000001fff0a7819 */ /* 0x000fe20000011403 */
[----:B------:R-:W-:Y:S01]  /*0760*/  NOP ;  /* 0x0000000000007918 */ /* 0x000fe20000000000 */
[----:B------:R-:W-:Y:S01]  /*0770*/  LOP3.LUT R4, R4, 0xffffff80, RZ, 0xc0, !PT ;  /* 0xffffff8004047812 */ /* 0x000fe200078ec0ff */
[----:B------:R-:W-:Y:S01]  /*0780*/  NOP ;  /* 0x0000000000007918 */ /* 0x000fe20000000000 */
[----:B------:R-:W-:Y:S01]  /*0790*/  LEA.HI R10, R10, R3, RZ, 0x2 ;  /* 0x000000030a0a7211 */ /* 0x000fe200078f10ff */
[----:B------:R-:W2:Y:S01]  /*07a0*/  LDC R12, c[0x0][0x144] ;  /* 0x00005100ff0c7b82 */ /* 0x000ea20000000800 */
[----:B------:R-:W-:Y:S01]  /*07b0*/  IMAD.MOV.U32 R22, RZ, RZ, 0x1 ;  /* 0x00000001ff167424 */ /* 0x000fe200078e00ff */
[----:B------:R-:W-:Y:S01]  /*07c0*/  ISETP.NE.AND P3, PT, R5, RZ, PT ;  /* 0x000000ff0500720c */ /* 0x000fe20003f65270 */
[----:B------:R-:W-:Y:S01]  /*07d0*/  IMAD.IADD R8, R43, 0x1, -R4 ;  /* 0x000000012b087824 */ /* 0x000fe200078e0a04 */
[----:B------:R-:W-:Y:S01]  /*07e0*/  LOP3.LUT R10, R10, 0x3ffffffc, RZ, 0xc0, !PT ;  /* 0x3ffffffc0a0a7812 */ /* 0x000fe200078ec0ff */
[----:B------:R-:W3:Y:S03]  /*07f0*/  S2R R4, SR_CTAID.Y ;  /* 0x0000000000047919 */ /* 0x000ee60000002600 */
[----:B------:R-:W-:Y:S01]  /*0800*/  SHF.R.S32.HI R7, RZ, 0x1f, R8 ;  /* 0x0000001fff077819 */ /* 0x000fe20000011408 */
[----:B------:R-:W-:Y:S01]  /*0810*/  IMAD.IADD R10, R3, 0x1, -R10 ;  /* 0x00000001030a7824 */ /* 0x000fe200078e0a0a */
[----:B------:R-:W4:Y:S02]  /*0820*/  LDC R14, c[0x0][0x140] ;  /* 0x00005000ff0e7b82 */ /* 0x000f240000000800 */
[----:B------:R-:W-:-:S02]  /*0830*/  LEA.HI R7, R7, R8, RZ, 0x3 ;  /* 0x0000000807077211 */ /* 0x000fc400078f18ff */
[----:B0-----:R-:W-:Y:S02]  /*0840*/  ISETP.NE.OR P0, PT, R0, RZ, !P0 ;  /* 0x000000ff0000720c */ /* 0x001fe40004705670 */
[--C-:B------:R-:W-:Y:S02]  /*0850*/  SHF.R.S32.HI R0, RZ, 0x3, R7.reuse ;  /* 0x00000003ff007819 */ /* 0x100fe40000011407 */
[----:B------:R-:W-:Y:S02]  /*0860*/  SHF.R.S32.HI R7, RZ, 0x1f, R7 ;  /* 0x0000001fff077819 */ /* 0x000fe40000011407 */
[----:B-1----:R-:W-:Y:S02]  /*0870*/  I2FP.F32.U32 R9, UR8 ;  /* 0x0000000800097c45 */ /* 0x002fe40008201000 */
[----:B------:R-:W-:-:S03]  /*0880*/  LEA.HI R7, R7, R0, RZ, 0x2 ;  /* 0x0000000007077211 */ /* 0x000fc600078f10ff */
[----:B------:R-:W-:Y:S01]  /*0890*/  FMUL R9, R9, UR4 ;  /* 0x0000000409097c20 */ /* 0x000fe20008400000 */
[----:B------:R-:W-:Y:S01]  /*08a0*/  LOP3.LUT R7, R7, 0xfffffffc, RZ, 0xc0, !PT ;  /* 0xfffffffc07077812 */ /* 0x000fe200078ec0ff */
[----:B------:R-:W-:Y:S01]  /*08b0*/  VOTEU.ALL UP0, P0 ;  /* 0x00000000003f7886 */ /* 0x000fe20000000000 */
[----:B------:R-:W-:Y:S01]  /*08c0*/  ULDC UR4, c[0x0][0x154] ;  /* 0x0000550000047ab9 */ /* 0x000fe20000000800 */
[----:B------:R-:W-:Y:S02]  /*08d0*/  VOTEU.ALL UP1, P0 ;  /* 0x00000000003f7886 */ /* 0x000fe40000020000 */
[----:B------:R-:W0:Y:S01]  /*08e0*/  F2I.U32.TRUNC.NTZ R9, R9 ;  /* 0x0000000900097305 */ /* 0x000e22000020f000 */
[----:B------:R-:W-:Y:S01]  /*08f0*/  IMAD.IADD R7, R0, 0x1, -R7 ;  /* 0x0000000100077824 */ /* 0x000fe200078e0a07 */
[----:B------:R-:W1:Y:S01]  /*0900*/  @!UP0 S2UR UR7, SR_CgaCtaId ;  /* 0x00000000000789c3 */ /* 0x000e620000008800 */
[----:B------:R-:W-:Y:S01]  /*0910*/  @!UP0 UMOV UR6, 0x400 ;  /* 0x0000040000068882 */ /* 0x000fe20000000000 */
[----:B----4-:R-:W-:Y:S01]  /*0920*/  ISETP.EQ.U32.AND P2, PT, R14, 0x1, PT ;  /* 0x000000010e00780c */ /* 0x010fe20003f42070 */
[----:B------:R-:W-:Y:S01]  /*0930*/  IMAD R10, R10, 0x4, R7 ;  /* 0x000000040a0a7824 */ /* 0x000fe200078e0207 */
[----:B---3--:R-:W-:-:S03]  /*0940*/  I2FP.F32.U32 R3, R4 ;  /* 0x0000000400037245 */ /* 0x008fc60000201000 */
[C---:B------:R-:W-:Y:S01]  /*0950*/  IMAD.SHL.U32 R23, R10.reuse, 0x4, RZ ;  /* 0x000000040a177824 */ /* 0x040fe200078e00ff */
[----:B------:R-:W-:Y:S01]  /*0960*/  LEA.HI R0, R10, R10, RZ, 0x1 ;  /* 0x0000000a0a007211 */ /* 0x000fe200078f08ff */
[----:B------:R-:W-:Y:S01]  /*0970*/  FMUL R13, R3, UR4 ;  /* 0x00000004030d7c20 */ /* 0x000fe20008400000 */
[----:B------:R-:W3:Y:S01]  /*0980*/  LDC R7, c[0x0][0x148] ;  /* 0x00005200ff077b82 */ /* 0x000ee20000000800 */
[----:B------:R-:W-:Y:S01]  /*0990*/  UMOV UR4, 0x20 ;  /* 0x0000002000047882 */ /* 0x000fe20000000000 */
[----:B------:R-:W-:Y:S01]  /*09a0*/  LOP3.LUT R11, R0, 0xfffffffe, RZ, 0xc0, !PT ;  /* 0xfffffffe000b7812 */ /* 0x000fe200078ec0ff */
[----:B0-----:R-:W-:Y:S01]  /*09b0*/  IMAD.MOV R15, RZ, RZ, -R9 ;  /* 0x000000ffff0f7224 */ /* 0x001fe200078e0a09 */
[----:B------:R-:W-:Y:S01]  /*09c0*/  SHF.R.S32.HI R9, RZ, 0x1f, R2 ;  /* 0x0000001fff097819 */ /* 0x000fe20000011402 */
[----:B------:R-:W0:Y:S01]  /*09d0*/  F2I.U32.TRUNC.NTZ R13, R13 ;  /* 0x0000000d000d7305 */ /* 0x000e22000020f000 */
[----:B------:R-:W-:Y:S01]  /*09e0*/  LOP3.LUT R23, R10, 0xc, R23, 0x78, !PT ;  /* 0x0000000c0a177812 */ /* 0x000fe200078e7817 */
[----:B--2---:R-:W-:Y:S01]  /*09f0*/  IMAD R3, R12, R15, UR8 ;  /* 0x000000080c037e24 */ /* 0x004fe2000f8e020f */
[----:B------:R-:W-:Y:S01]  /*0a00*/  LEA.HI R9, R9, R2, RZ, 0x2 ;  /* 0x0000000209097211 */ /* 0x000fe200078f10ff */
[----:B------:R-:W-:Y:S01]  /*0a10*/  IMAD.IADD R0, R10, 0x1, -R11 ;  /* 0x000000010a007824 */ /* 0x000fe200078e0a0b */
[----:B------:R-:W-:-:S04]  /*0a20*/  @!UP0 UIADD3 UR4, -UR4, 0x100000, URZ ;  /* 0x0010000004048890 */ /* 0x000fc8000fffe13f */
[----:B------:R-:W-:Y:S02]  /*0a30*/  @!UP0 USHF.L.U32 UR5, UR4, 0xb, URZ ;  /* 0x0000000b04058899 */ /* 0x000fe4000800063f */
[----:B------:R-:W-:Y:S01]  /*0a40*/  @!UP0 USHF.L.U32 UR4, UR4, 0x1, URZ ;  /* 0x0000000104048899 */ /* 0x000fe2000800063f */
[----:B------:R-:W-:Y:S01]  /*0a50*/  VIADD R10, R5, 0xffffffff ;  /* 0xffffffff050a7836 */ /* 0x000fe20000000000 */
[----:B------:R-:W-:Y:S02]  /*0a60*/  LOP3.LUT R9, R9, 0xfffffffc, RZ, 0xc0, !PT ;  /* 0xfffffffc09097812 */ /* 0x000fe400078ec0ff */
[----:B------:R-:W-:Y:S01]  /*0a70*/  ISETP.NE.AND P4, PT, R0, R3, PT ;  /* 0x000000030000720c */ /* 0x000fe20003f85270 */
[----:B-1----:R-:W-:Y:S01]  /*0a80*/  @!UP0 ULEA UR6, UR7, UR6, 0x18 ;  /* 0x0000000607068291 */ /* 0x002fe2000f8ec03f */
[----:B------:R-:W-:Y:S01]  /*0a90*/  ISETP.GE.U32.AND P6, PT, R10, 0x2, PT ;  /* 0x000000020a00780c */ /* 0x000fe20003fc6070 */
[----:B------:R-:W-:Y:S01]  /*0aa0*/  IMAD.IADD R2, R2, 0x1, -R9 ;  /* 0x0000000102027824 */ /* 0x000fe200078e0a09 */
[----:B------:R-:W-:Y:S01]  /*0ab0*/  VOTEU.ALL UP0, P0 ;  /* 0x00000000003f7886 */ /* 0x000fe20000000000 */
[----:B------:R-:W-:Y:S01]  /*0ac0*/  LOP3.LUT P0, RZ, R8, 0x7, RZ, 0xc0, !PT ;  /* 0x0000000708ff7812 */ /* 0x000fe2000780c0ff */
[----:B0-----:R-:W-:-:S02]  /*0ad0*/  IMAD.MOV R24, RZ, RZ, -R13 ;  /* 0x000000ffff187224 */ /* 0x001fc400078e0a0d */
[C---:B------:R-:W-:Y:S02]  /*0ae0*/  ISETP.NE.AND P1, PT, R2.reuse, 0x3, PT ;  /* 0x000000030200780c */ /* 0x040fe40003f25270 */
[----:B---3--:R-:W-:Y:S01]  /*0af0*/  IMAD R9, R7, R24, R4 ;  /* 0x0000001807097224 */ /* 0x008fe200078e0204 */
[C---:B------:R-:W-:Y:S02]  /*0b00*/  ISETP.LT.U32.AND P0, PT, R23.reuse, 0x2, !P0 ;  /* 0x000000021700780c */ /* 0x040fe40004701070 */
[----:B------:R-:W-:Y:S01]  /*0b10*/  @P4 LEA.HI R0, R23, R23, RZ, 0x1 ;  /* 0x0000001717004211 */ /* 0x000fe200078f08ff */
[----:B------:R-:W0:Y:S02]  /*0b20*/  FENCE.VIEW.ASYNC.S ;  /* 0x00000000000073c6 */ /* 0x000e240000000000 */
[----:B0-----:R0:W1:Y:S01]  /*0b30*/  @!UP0 SYNCS.EXCH.64 URZ, [UR6+0x250], UR4 ;  /* 0x00025004063f85b2 */ /* 0x0010620008000100 */
[----:B------:R-:W-:Y:S02]  /*0b40*/  ISETP.EQ.OR P1, PT, R2, RZ, !P1 ;  /* 0x000000ff0200720c */ /* 0x000fe40004f22670 */
[----:B------:R-:W-:-:S02]  /*0b50*/  @P4 SHF.R.S32.HI R0, RZ, 0x1, R0 ;  /* 0x00000001ff004819 */ /* 0x000fc40000011400 */
[----:B------:R-:W-:Y:S02]  /*0b60*/  ISETP.EQ.AND P1, PT, R5, RZ, P1 ;  /* 0x000000ff0500720c */ /* 0x000fe40000f22270 */
[----:B------:R-:W-:Y:S02]  /*0b70*/  @P4 ISETP.NE.AND P5, PT, R0, R9, PT ;  /* 0x000000090000420c */ /* 0x000fe40003fa5270 */
[----:B------:R-:W-:Y:S02]  /*0b80*/  SEL R9, RZ, 0x1, !P0 ;  /* 0x00000001ff097807 */ /* 0x000fe40004000000 */
[----:B------:R-:W-:Y:S02]  /*0b90*/  @P4 SEL R22, RZ, 0x1, P5 ;  /* 0x00000001ff164807 */ /* 0x000fe40002800000 */
[----:B------:R-:W-:Y:S02]  /*0ba0*/  SEL R16, RZ, 0x1, !P1 ;  /* 0x00000001ff107807 */ /* 0x000fe40004800000 */
[----:B------:R-:W-:Y:S01]  /*0bb0*/  LOP3.LUT R22, R22, R9, RZ, 0xc0, !PT ;  /* 0x0000000916167212 */ /* 0x000fe200078ec0ff */
[----:B------:R0:W2:Y:S01]  /*0bc0*/  @!UP1 SYNCS.EXCH.64 URZ, [UR6+0x258], UR4 ;  /* 0x00025804063f95b2 */ /* 0x0000a20008000100 */
[----:B------:R-:W-:Y:S01]  /*0bd0*/  LOP3.LUT R0, R43, 0x7f, RZ, 0xc0, !PT ;  /* 0x0000007f2b007812 */ /* 0x000fe200078ec0ff */
[----:B------:R-:W-:Y:S01]  /*0be0*/  NOP ;  /* 0x0000000000007918 */ /* 0x000fe20000000000 */
[----:B------:R-:W-:Y:S01]  /*0bf0*/  SEL R16, R16, 0x2, P6 ;  /* 0x0000000210107807 */ /* 0x000fe20003000000 */
[----:B------:R-:W-:Y:S06]  /*0c00*/  @!P2 BRA `(.L_x_4) ;  /* 0x000000000008a947 */ /* 0x000fec0003800000 */
[----:B-12---:R-:W-:Y:S01]  /*0c10*/  UCGABAR_ARV ;  /* 0x00000000000079c7 */ /* 0x006fe20008000000 */
[----:B------:R-:W-:Y:S05]  /*0c20*/  BRA `(.L_x_5) ;  /* 0x0000000000047947 */ /* 0x000fea0003800000 */
.L_x_4:
[----:B-12---:R-:W-:Y:S01]  /*0c30*/  NOP ;  /* 0x0000000000007918 */ /* 0x006fe20000000000 */
.L_x_5:
[----:B------:R-:W1:Y:S01]  /*0c40*/  LDC R17, c[0x0][0x65c] ;  /* 0x00019700ff117b82 */ /* 0x000e620000000800 */
[----:B------:R-:W-:Y:S02]  /*0c50*/  IMAD.U32 R8, RZ, RZ, UR8 ;  /* 0x00000008ff087e24 */ /* 0x000fe4000f8e00ff */
[----:B------:R-:W-:Y:S01]  /*0c60*/  IMAD.MOV.U32 R9, RZ, RZ, RZ ;  /* 0x000000ffff097224 */ /* 0x000fe200078e00ff */
[----:B-1----:R-:W-:-:S04]  /*0c70*/  ISETP.NE.AND P1, PT, R17, 0x1, PT ;  /* 0x000000011100780c */ /* 0x002fc80003f25270 */
[----:B------:R-:W-:-:S09]  /*0c80*/  P2R R5, PR, RZ, 0x2 ;  /* 0x00000002ff057803 */ /* 0x000fd20000000000 */
[----:B------:R-:W1:Y:S01]  /*0c90*/  @P1 LDC R19, c[0x0][0x10] ;  /* 0x00000400ff131b82 */ /* 0x000e620000000800 */
[----:B------:R-:W-:Y:S02]  /*0ca0*/  @P1 IMAD.MOV.U32 R5, RZ, RZ, RZ ;  /* 0x000000ffff051224 */ /* 0x000fe400078e00ff */
[----:B------:R-:W-:-:S05]  /*0cb0*/  @P1 IMAD.MOV.U32 R13, RZ, RZ, RZ ;  /* 0x000000ffff0d1224 */ /* 0x000fca00078e00ff */
[----:B------:R-:W2:Y:S01]  /*0cc0*/  @!P1 LDC R11, c[0x0][0xc] ;  /* 0x00000300ff0b9b82 */ /* 0x000ea20000000800 */
[----:B0-----:R-:W-:Y:S01]  /*0cd0*/  ULDC UR4, c[0x0][0xc] ;  /* 0x0000030000047ab9 */ /* 0x001fe20000000800 */
[----:B------:R-:W-:Y:S01]  /*0ce0*/  ULDC UR5, c[0x0][0x10] ;  /* 0x0000040000057ab9 */ /* 0x000fe20000000800 */
[----:B------:R-:W-:Y:S01]  /*0cf0*/  ULDC UR6, c[0x0][0x14] ;  /* 0x0000050000067ab9 */ /* 0x000fe20000000800 */
[----:B------:R-:W-:-:S04]  /*0d00*/  UIMAD.WIDE.U32 UR4, UR4, UR5, URZ ;  /* 0x00000005040472a5 */ /* 0x000fc8000f8e003f */
[----:B------:R-:W-:Y:S02]  /*0d10*/  UIMAD.WIDE.U32 UR36, UR4, UR6, URZ ;  /* 0x00000006042472a5 */ /* 0x000fe4000f8e003f */
[----:B------:R-:W-:-:S04]  /*0d20*/  UIMAD UR42, UR5, UR6, URZ ;  /* 0x00000006052a72a4 */ /* 0x000fc8000f8e023f */
[----:B------:R-:W-:Y:S01]  /*0d30*/  UIADD3 UR42, UR37, UR42, URZ ;  /* 0x0000002a252a7290 */ /* 0x000fe2000fffe03f */
[----:B-1----:R-:W-:-:S04]  /*0d40*/  @P1 IMAD.WIDE.U32 R18, R19, UR8, R4 ;  /* 0x0000000813121c25 */ /* 0x002fc8000f8e0004 */
[----:B------:R-:W-:Y:S02]  /*0d50*/  @P1 IMAD.IADD R19, R19, 0x1, R13 ;  /* 0x0000000113131824 */ /* 0x000fe400078e020d */
[----:B--2---:R-:W-:-:S04]  /*0d60*/  @!P1 IMAD.WIDE.U32 R8, R4, R11, R8 ;  /* 0x0000000b04089225 */ /* 0x004fc800078e0008 */
[----:B------:R-:W-:Y:S02]  /*0d70*/  @!P1 IMAD.MOV.U32 R18, RZ, RZ, R8 ;  /* 0x000000ffff129224 */ /* 0x000fe400078e0008 */
[----:B------:R-:W-:Y:S01]  /*0d80*/  @!P1 IMAD.MOV.U32 R19, RZ, RZ, R9 ;  /* 0x000000ffff139224 */ /* 0x000fe200078e0009 */
[----:B------:R-:W-:Y:S06]  /*0d90*/  @!P2 BRA `(.L_x_6) ;  /* 0x00000000000ca947 */ /* 0x000fec0003800000 */
[----:B------:R-:W-:Y:S01]  /*0da0*/  UCGABAR_WAIT ;  /* 0x0000000000007dc7 */ /* 0x000fe20008000000 */
[----:B------:R-:W-:Y:S01]  /*0db0*/  CCTL.IVALL ;  /* 0x00000000ff00798f */ /* 0x000fe20002000000 */
[----:B------:R-:W-:Y:S05]  /*0dc0*/  BRA `(.L_x_7) ;  /* 0x0000000000047947 */ /* 0x000fea0003800000 */
.L_x_6:
[----:B------:R-:W-:Y:S06]  /*0dd0*/  BAR.SYNC.DEFER_BLOCKING 0x0 ;  /* 0x0000000000007b1d */ /* 0x000fec0000010000 */
.L_x_7:
[----:B------:R-:W-:Y:S05]  /*0de0*/  @!P3 BRA `(.L_x_8) ;  /* 0x000000280054b947 */ /* 0x000fea0003800000 */
[----:B------:R-:W-:-:S13]  /*0df0*/  ISETP.GT.U32.AND P0, PT, R10, 0x1, PT ;  /* 0x000000010a00780c */ /* 0x000fda0003f04070 */
[----:B------:R-:W-:Y:S05]  /*0e00*/  @P0 EXIT ;  /* 0x000000000000094d */ /* 0x000fea0003800000 */
[----:B------:R-:W-:Y:S01]  /*0e10*/  ULDC.64 UR4, c[0x0][0x650] ;  /* 0x0001940000047ab9 */ /* 0x000fe20000000a00 */
[----:B------:R-:W-:Y:S01]  /*0e20*/  PRMT R8, RZ, 0x7610, R8 ;  /* 0x00007610ff087816 */ /* 0x000fe20000000008 */
[----:B------:R-:W-:Y:S01]  /*0e30*/  IMAD.MOV.U32 R49, RZ, RZ, -0x1 ;  /* 0xffffffffff317424 */ /* 0x000fe200078e00ff */
[----:B------:R-:W-:Y:S01]  /*0e40*/  ISETP.GE.U32.AND P0, PT, R18, UR4, PT ;  /* 0x0000000412007c0c */ /* 0x000fe2000bf06070 */
[----:B------:R-:W-:Y:S02]  /*0e50*/  IMAD.MOV.U32 R48, RZ, RZ, -0x1 ;  /* 0xffffffffff307424 */ /* 0x000fe400078e00ff */
[----:B------:R-:W-:Y:S01]  /*0e60*/  IMAD.MOV.U32 R35, RZ, RZ, -0x1 ;  /* 0xffffffffff237424 */ /* 0x000fe200078e00ff */
[----:B------:R-:W-:-:S13]  /*0e70*/  ISETP.GE.U32.AND.EX P0, PT, R19, UR5, PT, P0 ;  /* 0x0000000513007c0c */ /* 0x000fda000bf06100 */
[----:B------:R-:W-:Y:S05]  /*0e80*/  @P0 BRA `(.L_x_9) ;  /* 0x0000000400240947 */ /* 0x000fea0003800000 */
[----:B------:R-:W0:Y:S01]  /*0e90*/  LDC.64 R20, c[0x0][0x628] ;  /* 0x00018a00ff147b82 */ /* 0x000e220000000a00 */
[----:B------:R-:W-:Y:S02]  /*0ea0*/  IMAD.MOV.U32 R8, RZ, RZ, R18 ;  /* 0x000000ffff087224 */ /* 0x000fe400078e0012 */
[----:B------:R-:W-:-:S05]  /*0eb0*/  IMAD.MOV.U32 R9, RZ, RZ, R19 ;  /* 0x000000ffff097224 */ /* 0x000fca00078e0013 */
[----:B------:R-:W1:Y:S08]  /*0ec0*/  LDC R2, c[0x0][0x630] ;  /* 0x00018c00ff027b82 */ /* 0x000e700000000800 */
[----:B------:R-:W2:Y:S01]  /*0ed0*/  LDC.64 R26, c[0x0][0x620] ;  /* 0x00018800ff1a7b82 */ /* 0x000ea20000000a00 */
[----:B0-----:R-:W-:-:S04]  /*0ee0*/  ISETP.NE.U32.AND P0, PT, R20, RZ, PT ;  /* 0x000000ff1400720c */ /* 0x001fc80003f05070 */
[----:B------:R-:W-:-:S13]  /*0ef0*/  ISETP.NE.AND.EX P0, PT, R21, RZ, PT, P0 ;  /* 0x000000ff1500720c */ /* 0x000fda0003f05300 */
[----:B-12---:R-:W-:Y:S05]  /*0f00*/  @!P0 BRA `(.L_x_10) ;  /* 0x0000000000288947 */ /* 0x006fea0003800000 */
[----:B------:R-:W0:Y:S02]  /*0f10*/  LDC R13, c[0x0][0x634] ;  /* 0x00018d00ff0d7b82 */ /* 0x000e240000000800 */
[----:B0-----:R-:W-:-:S05]  /*0f20*/  IADD3 R13, P0, R18, R13, RZ ;  /* 0x0000000d120d7210 */ /* 0x001fca0007f1e0ff */
[----:B------:R-:W-:-:S04]  /*0f30*/  IMAD.X R15, RZ, RZ, R19, P0 ;  /* 0x000000ffff0f7224 */ /* 0x000fc800000e0613 */
[----:B------:R-:W-:-:S04]  /*0f40*/  IMAD.WIDE.U32 R8, R15, R20, RZ ;  /* 0x000000140f087225 */ /* 0x000fc800078e00ff */
[----:B------:R-:W-:-:S04]  /*0f50*/  IMAD.WIDE.U32 R10, P0, R13, R21, R8 ;  /* 0x000000150d0a7225 */ /* 0x000fc80007800008 */
[----:B------:R-:W-:-:S04]  /*0f60*/  IMAD.WIDE.U32 R8, R13, R20, RZ ;  /* 0x000000140d087225 */ /* 0x000fc800078e00ff */
[----:B------:R-:W-:Y:S01]  /*0f70*/  IMAD.X R13, RZ, RZ, RZ, P0 ;  /* 0x000000ffff0d7224 */ /* 0x000fe200000e06ff */
[----:B------:R-:W-:Y:S01]  /*0f80*/  IADD3 RZ, P0, R9, R10, RZ ;  /* 0x0000000a09ff7210 */ /* 0x000fe20007f1e0ff */
[----:B------:R-:W-:-:S04]  /*0f90*/  IMAD.MOV.U32 R12, RZ, RZ, R11 ;  /* 0x000000ffff0c7224 */ /* 0x000fc800078e000b */
[----:B------:R-:W-:-:S08]  /*0fa0*/  IMAD.WIDE.U32.X R8, R15, R21, R12, P0 ;  /* 0x000000150f087225 */ /* 0x000fd000000e040c */
.L_x_10:
[----:B------:R-:W0:Y:S01]  /*0fb0*/  LDC.64 R28, c[0x0][0x640] ;  /* 0x00019000ff1c7b82 */ /* 0x000e220000000a00 */
[--C-:B------:R-:W-:Y:S01]  /*0fc0*/  SHF.R.U64 R35, R8, R2, R9.reuse ;  /* 0x0000000208237219 */ /* 0x100fe20000001209 */
[----:B------:R-:W-:Y:S01]  /*0fd0*/  IMAD R24, R7, R24, R4 ;  /* 0x0000001807187224 */ /* 0x000fe200078e0204 */
[----:B------:R-:W-:Y:S02]  /*0fe0*/  SHF.R.U32.HI R2, RZ, R2, R9 ;  /* 0x00000002ff027219 */ /* 0x000fe40000011609 */
[----:B------:R-:W-:-:S03]  /*0ff0*/  IADD3 R5, P0, RZ, -R35, RZ ;  /* 0x80000023ff057210 */ /* 0x000fc60007f1e0ff */
[----:B------:R-:W1:Y:S02]  /*1000*/  LDC R10, c[0x0][0x618] ;  /* 0x00018600ff0a7b82 */ /* 0x000e640000000800 */
[----:B------:R-:W-:-:S04]  /*1010*/  IMAD.X R9, RZ, RZ, ~R2, P0 ;  /* 0x000000ffff097224 */ /* 0x000fc800000e0e02 */
[-C--:B------:R-:W-:Y:S02]  /*1020*/  IMAD R2, R9, R26.reuse, RZ ;  /* 0x0000001a09027224 */ /* 0x080fe400078e02ff */
[----:B------:R-:W2:Y:S01]  /*1030*/  LDC R14, c[0x0][0x608] ;  /* 0x00018200ff0e7b82 */ /* 0x000ea20000000800 */
[----:B------:R-:W-:-:S04]  /*1040*/  IMAD.WIDE.U32 R8, R5, R26, R18 ;  /* 0x0000001a05087225 */ /* 0x000fc800078e0012 */
[----:B------:R-:W-:Y:S02]  /*1050*/  IMAD R5, R5, R27, R2 ;  /* 0x0000001b05057224 */ /* 0x000fe400078e0202 */
[----:B------:R-:W-:Y:S01]  /*1060*/  IMAD.MOV.U32 R27, RZ, RZ, 0x1 ;  /* 0x00000001ff1b7424 */ /* 0x000fe200078e00ff */
[----:B------:R-:W3:Y:S01]  /*1070*/  LDC R20, c[0x0][0x658] ;  /* 0x00019600ff147b82 */ /* 0x000ee20000000800 */
[----:B------:R-:W-:Y:S01]  /*1080*/  IMAD.IADD R5, R9, 0x1, R5 ;  /* 0x0000000109057824 */ /* 0x000fe200078e0205 */
[----:B0-----:R-:W-:Y:S01]  /*1090*/  ISETP.NE.U32.AND P0, PT, R28, RZ, PT ;  /* 0x000000ff1c00720c */ /* 0x001fe20003f05070 */
[----:B------:R-:W-:-:S03]  /*10a0*/  IMAD.MOV.U32 R9, RZ, RZ, -0x1 ;  /* 0xffffffffff097424 */ /* 0x000fc600078e00ff */
[----:B------:R-:W-:Y:S02]  /*10b0*/  ISETP.NE.AND.EX P0, PT, R29, RZ, PT, P0 ;  /* 0x000000ff1d00720c */ /* 0x000fe40003f05300 */
[----:B------:R-:W0:Y:S01]  /*10c0*/  LDC R15, c[0x0][0x600] ;  /* 0x00018000ff0f7b82 */ /* 0x000e220000000800 */
[-CC-:B-1----:R-:W-:Y:S02]  /*10d0*/  SHF.R.U64 R12, R8, R10.reuse, R5.reuse ;  /* 0x0000000a080c7219 */ /* 0x182fe40000001205 */
[----:B------:R-:W-:-:S05]  /*10e0*/  SHF.R.U32.HI R5, RZ, R10, R5 ;  /* 0x0000000aff057219 */ /* 0x000fca0000011605 */
[----:B------:R-:W1:Y:S01]  /*10f0*/  LDC R21, c[0x0][0x648] ;  /* 0x00019200ff157b82 */ /* 0x000e620000000800 */
[-CC-:B--2---:R-:W-:Y:S02]  /*1100*/  SHF.R.U64 R30, R12, R14.reuse, R5.reuse ;  /* 0x0000000e0c1e7219 */ /* 0x184fe40000001205 */
[----:B------:R-:W-:-:S05]  /*1110*/  SHF.R.U32.HI R5, RZ, R14, R5 ;  /* 0x0000000eff057219 */ /* 0x000fca0000011605 */
[----:B------:R-:W2:Y:S01]  /*1120*/  LDC R25, c[0x0][0x638] ;  /* 0x00018e00ff197b82 */ /* 0x000ea20000000800 */
[-CC-:B---3--:R-:W-:Y:S02]  /*1130*/  SHF.R.U64 R14, R30, R20.reuse, R5.reuse ;  /* 0x000000141e0e7219 */ /* 0x188fe40000001205 */
[-C--:B------:R-:W-:Y:S02]  /*1140*/  SHF.L.U32 R2, R9, R20.reuse, RZ ;  /* 0x0000001409027219 */ /* 0x080fe400000006ff */
[----:B------:R-:W-:Y:S01]  /*1150*/  SHF.R.U32.HI R5, RZ, R20, R5 ;  /* 0x00000014ff057219 */ /* 0x000fe20000011605 */
[----:B------:R-:W-:Y:S01]  /*1160*/  IMAD.MOV.U32 R4, RZ, RZ, R14 ;  /* 0x000000ffff047224 */ /* 0x000fe200078e000e */
[----:B------:R-:W-:Y:S01]  /*1170*/  LOP3.LUT R7, RZ, R2, RZ, 0x33, !PT ;  /* 0x00000002ff077212 */ /* 0x000fe200078e33ff */
[----:B------:R-:W3:Y:S01]  /*1180*/  LDC R26, c[0x0][0x610] ;  /* 0x00018400ff1a7b82 */ /* 0x000ee20000000800 */
[----:B------:R-:W-:Y:S05]  /*1190*/  @!P0 BRA `(.L_x_11) ;  /* 0x0000000000288947 */ /* 0x000fea0003800000 */
[----:B------:R-:W4:Y:S02]  /*11a0*/  LDC R11, c[0x0][0x64c] ;  /* 0x00019300ff0b7b82 */ /* 0x000f240000000800 */
[----:B----4-:R-:W-:-:S05]  /*11b0*/  IADD3 R11, P0, R14, R11, RZ ;  /* 0x0000000b0e0b7210 */ /* 0x010fca0007f1e0ff */
        /* <DEDUP_REMOVED lines=8> */
.L_x_11:
[----:B-1----:R-:W-:Y:S01]  /*1240*/  SHF.R.U64 R4, R4, R21, R5 ;  /* 0x0000001504047219 */ /* 0x002fe20000001205 */
[----:B0-----:R-:W-:Y:S01]  /*1250*/  VIADD R5, R15, 0xffffffff ;  /* 0xffffffff0f057836 */ /* 0x001fe20000000000 */
[----:B------:R-:W-:Y:S02]  /*1260*/  SHF.L.U32 R2, R27, R20, RZ ;  /* 0x000000141b027219 */ /* 0x000fe400000006ff */
[----:B------:R-:W-:Y:S01]  /*1270*/  LOP3.LUT R7, R30, R7, RZ, 0xc0, !PT ;  /* 0x000000071e077212 */ /* 0x000fe200078ec0ff */
[----:B------:R-:W-:Y:S01]  /*1280*/  IMAD.MOV R8, RZ, RZ, -R4 ;  /* 0x000000ffff087224 */ /* 0x000fe200078e0a04 */
[----:B------:R-:W-:Y:S02]  /*1290*/  SEL R3, R3, R24, !P1 ;  /* 0x0000001803037207 */ /* 0x000fe40004800000 */
[----:B------:R-:W-:Y:S01]  /*12a0*/  LOP3.LUT R5, R12, R5, RZ, 0xc0, !PT ;  /* 0x000000050c057212 */ /* 0x000fe200078ec0ff */
[----:B------:R-:W-:Y:S02]  /*12b0*/  IMAD R4, R2, R4, R7 ;  /* 0x0000000402047224 */ /* 0x000fe400078e0207 */
[----:B--2---:R-:W-:-:S02]  /*12c0*/  IMAD R2, R8, R25, R14 ;  /* 0x0000001908027224 */ /* 0x004fc400078e020e */
[----:B---3--:R-:W-:Y:S02]  /*12d0*/  IMAD R3, R4, R26, R3 ;  /* 0x0000001a04037224 */ /* 0x008fe400078e0203 */
[----:B------:R-:W-:Y:S02]  /*12e0*/  IMAD R2, R2, R15, R5 ;  /* 0x0000000f02027224 */ /* 0x000fe400078e0205 */
[----:B------:R-:W-:-:S03]  /*12f0*/  IMAD.MOV.U32 R8, RZ, RZ, 0x1 ;  /* 0x00000001ff087424 */ /* 0x000fc600078e00ff */
[----:B------:R-:W-:Y:S02]  /*1300*/  SEL R48, R2, R3, !P1 ;  /* 0x0000000302307207 */ /* 0x000fe40004800000 */
[----:B------:R-:W-:-:S07]  /*1310*/  SEL R49, R3, R2, !P1 ;  /* 0x0000000203317207 */ /* 0x000fce0004800000 */
.L_x_9:
[----:B------:R-:W-:-:S08]  /*1320*/  NOP ;  /* 0x0000000000007918 */ /* 0x000fd00000000000 */
[----:B------:R-:W0:Y:S02]  /*1330*/  USETMAXREG.TRY_ALLOC.CTAPOOL UP0, 0xe8 ;  /* 0x000000e8000079c8 */ /* 0x000e240008000600 */
[----:B0-----:R-:W-:-:S13]  /*1340*/  PLOP3.LUT P0, PT, PT, PT, UP0, 0x80, 0x0 ;  /* 0x000000000000781c */ /* 0x001fda0003f0f008 */
[----:B------:R-:W-:Y:S05]  /*1350*/  @!P0 BRA `(.L_x_9) ;  /* 0xfffffffc00f08947 */ /* 0x000fea000383ffff */
[----:B------:R-:W-:Y:S01]  /*1360*/  ULDC.64 UR4, c[0x0][0x598] ;  /* 0x0001660000047ab9 */ /* 0x000fe20000000a00 */
[----:B------:R-:W-:Y:S01]  /*1370*/  ULDC.64 UR38, c[0x0][0x208] ;  /* 0x0000820000267ab9 */ /* 0x000fe20000000a00 */
[----:B------:R-:W-:-:S04]  /*1380*/  ISETP.NE.U32.AND P0, PT, RZ, UR4, PT ;  /* 0x00000004ff007c0c */ /* 0x000fc8000bf05070 */
[----:B------:R-:W-:-:S13]  /*1390*/  ISETP.NE.AND.EX P0, PT, RZ, UR5, PT, P0 ;  /* 0x00000005ff007c0c */ /* 0x000fda000bf05300 */
[----:B------:R-:W-:Y:S05]  /*13a0*/  @!P0 BRA `(.L_x_12) ;  /* 0x00000000001c8947 */ /* 0x000fea0003800000 */
[----:B------:R-:W0:Y:S02]  /*13b0*/  LDC.64 R2, c[0x0][0x598] ;  /* 0x00016600ff027b82 */ /* 0x000e240000000a00 */
[----:B0-----:R-:W2:Y:S02]  /*13c0*/  LDG.E.64 R2, desc[UR38][R2.64] ;  /* 0x0000002602027981 */ /* 0x001ea4000c1e1b00 */
[----:B--2---:R-:W-:-:S04]  /*13d0*/  ISETP.NE.U32.AND P0, PT, R2, RZ, PT ;  /* 0x000000ff0200720c */ /* 0x004fc80003f05070 */
[----:B------:R-:W-:-:S13]  /*13e0*/  ISETP.NE.AND.EX P0, PT, R3, RZ, PT, P0 ;  /* 0x000000ff0300720c */ /* 0x000fda0003f05300 */
[----:B------:R-:W-:Y:S05]  /*13f0*/  @!P0 BRA `(.L_x_12) ;  /* 0x0000000000088947 */ /* 0x000fea0003800000 */
[----:B------:R0:W5:Y:S01]  /*1400*/  LD.E R34, desc[UR38][R2.64] ;  /* 0x0000002602227980 */ /* 0x000162000c101900 */
[----:B------:R-:W-:Y:S05]  /*1410*/  BRA `(.L_x_13) ;  /* 0x0000000000247947 */ /* 0x000fea0003800000 */
.L_x_12:
[----:B------:R-:W-:Y:S02]  /*1420*/  ULDC.64 UR4, c[0x0][0x588] ;  /* 0x0001620000047ab9 */ /* 0x000fe40000000a00 */
[----:B------:R-:W-:-:S04]  /*1430*/  ISETP.NE.U32.AND P0, PT, RZ, UR4, PT ;  /* 0x00000004ff007c0c */ /* 0x000fc8000bf05070 */
[----:B------:R-:W-:-:S13]  /*1440*/  ISETP.NE.AND.EX P0, PT, RZ, UR5, PT, P0 ;  /* 0x00000005ff007c0c */ /* 0x000fda000bf05300 */
[----:B------:R-:W-:Y:S05]  /*1450*/  @!P0 BRA `(.L_x_14) ;  /* 0x00000000000c8947 */ /* 0x000fea0003800000 */
[----:B------:R-:W0:Y:S02]  /*1460*/  LDC.64 R2, c[0x0][0x588] ;  /* 0x00016200ff027b82 */ /* 0x000e240000000a00 */
[----:B0-----:R1:W5:Y:S01]  /*1470*/  LDG.E R34, desc[UR38][R2.64] ;  /* 0x0000002602227981 */ /* 0x001362000c1e1900 */
[----:B------:R-:W-:Y:S05]  /*1480*/  BRA `(.L_x_13) ;  /* 0x0000000000087947 */ /* 0x000fea0003800000 */
.L_x_14:
[----:B------:R-:W-:Y:S02]  /*1490*/  ULDC UR4, c[0x0][0x580] ;  /* 0x0001600000047ab9 */ /* 0x000fe40000000800 */
[----:B------:R-:W-:-:S07]  /*14a0*/  IMAD.U32 R34, RZ, RZ, UR4 ;  /* 0x00000004ff227e24 */ /* 0x000fce000f8e00ff */
.L_x_13:
[----:B------:R-:W-:Y:S02]  /*14b0*/  ULDC.64 UR4, c[0x0][0x5a0] ;  /* 0x0001680000047ab9 */ /* 0x000fe40000000a00 */
[----:B------:R-:W-:-:S04]  /*14c0*/  ISETP.NE.U32.AND P0, PT, RZ, UR4, PT ;  /* 0x00000004ff007c0c */ /* 0x000fc8000bf05070 */
[----:B------:R-:W-:-:S13]  /*14d0*/  ISETP.NE.AND.EX P0, PT, RZ, UR5, PT, P0 ;  /* 0x00000005ff007c0c */ /* 0x000fda000bf05300 */
[----:B------:R-:W-:Y:S05]  /*14e0*/  @!P0 BRA `(.L_x_15) ;  /* 0x00000000001c8947 */ /* 0x000fea0003800000 */
[----:B01----:R-:W0:Y:S02]  /*14f0*/  LDC.64 R2, c[0x0][0x5a0] ;  /* 0x00016800ff027b82 */ /* 0x003e240000000a00 */
[----:B0-----:R-:W2:Y:S02]  /*1500*/  LDG.E.64 R2, desc[UR38][R2.64] ;  /* 0x0000002602027981 */ /* 0x001ea4000c1e1b00 */
[----:B--2---:R-:W-:-:S04]  /*1510*/  ISETP.NE.U32.AND P0, PT, R2, RZ, PT ;  /* 0x000000ff0200720c */ /* 0x004fc80003f05070 */
[----:B------:R-:W-:-:S13]  /*1520*/  ISETP.NE.AND.EX P0, PT, R3, RZ, PT, P0 ;  /* 0x000000ff0300720c */ /* 0x000fda0003f05300 */
[----:B------:R-:W-:Y:S05]  /*1530*/  @!P0 BRA `(.L_x_15) ;  /* 0x0000000000088947 */ /* 0x000fea0003800000 */
[----:B------:R0:W5:Y:S01]  /*1540*/  LD.E R36, desc[UR38][R2.64] ;  /* 0x0000002602247980 */ /* 0x000162000c101900 */
[----:B------:R-:W-:Y:S05]  /*1550*/  BRA `(.L_x_16) ;  /* 0x0000000000247947 */ /* 0x000fea0003800000 */
.L_x_15:
[----:B------:R-:W-:Y:S02]  /*1560*/  ULDC.64 UR4, c[0x0][0x590] ;  /* 0x0001640000047ab9 */ /* 0x000fe40000000a00 */
[----:B------:R-:W-:-:S04]  /*1570*/  ISETP.NE.U32.AND P0, PT, RZ, UR4, PT ;  /* 0x00000004ff007c0c */ /* 0x000fc8000bf05070 */
[----:B------:R-:W-:-:S13]  /*1580*/  ISETP.NE.AND.EX P0, PT, RZ, UR5, PT, P0 ;  /* 0x00000005ff007c0c */ /* 0x000fda000bf05300 */
[----:B------:R-:W-:Y:S05]  /*1590*/  @!P0 BRA `(.L_x_17) ;  /* 0x00000000000c8947 */ /* 0x000fea0003800000 */
[----:B------:R-:W2:Y:S02]  /*15a0*/  LDC.64 R36, c[0x0][0x590] ;  /* 0x00016400ff247b82 */ /* 0x000ea40000000a00 */
[----:B--2---:R2:W5:Y:S01]  /*15b0*/  LDG.E R36, desc[UR38][R36.64] ;  /* 0x0000002624247981 */ /* 0x004562000c1e1900 */
[----:B------:R-:W-:Y:S05]  /*15c0*/  BRA `(.L_x_16) ;  /* 0x0000000000087947 */ /* 0x000fea0003800000 */
.L_x_17:
[----:B------:R-:W-:Y:S02]  /*15d0*/  ULDC UR4, c[0x0][0x584] ;  /* 0x0001610000047ab9 */ /* 0x000fe40000000800 */
[----:B------:R-:W-:-:S07]  /*15e0*/  IMAD.U32 R36, RZ, RZ, UR4 ;  /* 0x00000004ff247e24 */ /* 0x000fce000f8e00ff */
.L_x_16:
[----:B------:R-:W-:-:S13]  /*15f0*/  LOP3.LUT P0, RZ, R8, 0xff, RZ, 0xc0, !PT ;  /* 0x000000ff08ff7812 */ /* 0x000fda000780c0ff */
[----:B------:R-:W-:Y:S05]  /*1600*/  @!P0 EXIT ;  /* 0x000000000000894d */ /* 0x000fea0003800000 */
[----:B------:R-:W3:Y:S01]  /*1610*/  LDC R42, c[0x0][0x658] ;  /* 0x00019600ff2a7b82 */ /* 0x000ee20000000800 */
[----:B------:R-:W-:Y:S01]  /*1620*/  ULDC.64 UR6, c[0x0][0x288] ;  /* 0x0000a20000067ab9 */ /* 0x000fe20000000a00 */
[----:B------:R-:W-:Y:S01]  /*1630*/  LOP3.LUT R6, R6, 0x1, RZ, 0xc0, !PT ;  /* 0x0000000106067812 */ /* 0x000fe200078ec0ff */
[----:B------:R-:W-:Y:S01]  /*1640*/  UIADD3 UR4, UR7, 0xf, URZ ;  /* 0x0000000f07047890 */ /* 0x000fe2000fffe03f */
[----:B01----:R-:W-:Y:S01]  /*1650*/  SHF.R.U32.HI R2, RZ, 0x2, R43 ;  /* 0x00000002ff027819 */ /* 0x003fe2000001162b */
[----:B------:R-:W-:Y:S01]  /*1660*/  IMAD.MOV.U32 R5, RZ, RZ, -0x1 ;  /* 0xffffffffff057424 */ /* 0x000fe200078e00ff */
[----:B------:R-:W-:Y:S01]  /*1670*/  SHF.R.U32.HI R0, RZ, 0x1, R0 ;  /* 0x00000001ff007819 */ /* 0x000fe20000011600 */
[----:B------:R-:W-:Y:S01]  /*1680*/  USHF.R.S32.HI UR5, URZ, 0x1f, UR4 ;  /* 0x0000001f3f057899 */ /* 0x000fe20008011404 */
[----:B------:R-:W0:Y:S01]  /*1690*/  LDC.64 R38, c[0x0][0x5c8] ;  /* 0x00017200ff267b82 */ /* 0x000e220000000a00 */
[----:B------:R-:W-:Y:S01]  /*16a0*/  IMAD.SHL.U32 R3, R6, 0x40, RZ ;  /* 0x0000004006037824 */ /* 0x000fe200078e00ff */
[----:B------:R-:W-:Y:S01]  /*16b0*/  LOP3.LUT R2, R2, 0x7, RZ, 0xc0, !PT ;  /* 0x0000000702027812 */ /* 0x000fe200078ec0ff */
[----:B------:R-:W-:Y:S01]  /*16c0*/  ULEA.HI UR5, UR5, UR4, URZ, 0x4 ;  /* 0x0000000405057291 */ /* 0x000fe2000f8f203f */
[----:B------:R-:W-:Y:S01]  /*16d0*/  LOP3.LUT R33, R0, 0x30, RZ, 0xc0, !PT ;  /* 0x0000003000217812 */ /* 0x000fe200078ec0ff */
[----:B------:R-:W-:Y:S01]  /*16e0*/  IMAD.MOV.U32 R7, RZ, RZ, 0x1 ;  /* 0x00000001ff077424 */ /* 0x000fe200078e00ff */
[--C-:B------:R-:W-:Y:S01]  /*16f0*/  LOP3.LUT R32, R3, 0x40, R2.reuse, 0xe2, !PT ;  /* 0x0000004003207812 */ /* 0x100fe200078ee202 */
[----:B------:R-:W-:Y:S01]  /*1700*/  USHF.R.S32.HI UR43, URZ, 0x4, UR5 ;  /* 0x000000043f2b7899 */ /* 0x000fe20008011405 */
[----:B------:R-:W1:Y:S01]  /*1710*/  LDC R45, c[0x0][0x600] ;  /* 0x00018000ff2d7b82 */ /* 0x000e620000000800 */
[-C--:B------:R-:W-:Y:S01]  /*1720*/  IADD3 R3, RZ, -R33.reuse, -R2 ;  /* 0x80000021ff037210 */ /* 0x080fe20007ffe802 */
[----:B------:R-:W-:Y:S01]  /*1730*/  IMAD.U32 R4, RZ, RZ, UR6 ;  /* 0x00000006ff047e24 */ /* 0x000fe2000f8e00ff */
[C---:B--2---:R-:W-:Y:S01]  /*1740*/  LOP3.LUT R37, R43.reuse, 0x3, RZ, 0xc0, !PT ;  /* 0x000000032b257812 */ /* 0x044fe200078ec0ff */
[----:B------:R-:W-:Y:S01]  /*1750*/  UISETP.LT.AND UP0, UPT, UR43, 0x1, UPT ;  /* 0x000000012b00788c */ /* 0x000fe2000bf01270 */
[----:B------:R-:W-:Y:S01]  /*1760*/  LOP3.LUT R44, R43, 0x80, RZ, 0xc0, !PT ;  /* 0x000000802b2c7812 */ /* 0x000fe200078ec0ff */
[----:B------:R-:W-:Y:S01]  /*1770*/  IMAD R3, R6, -0x40, R3 ;  /* 0xffffffc006037824 */ /* 0x000fe200078e0203 */
[----:B------:R-:W-:Y:S01]  /*1780*/  ULDC UR4, c[0x0][0x284] ;  /* 0x0000a10000047ab9 */ /* 0x000fe20000000800 */
[-C--:B---3--:R-:W-:Y:S01]  /*1790*/  SHF.L.U32 R5, R5, R42.reuse, RZ ;  /* 0x0000002a05057219 */ /* 0x088fe200000006ff */
[----:B------:R-:W-:Y:S01]  /*17a0*/  USEL UR44, UR43, 0x1, UP0 ;  /* 0x000000012b2c7887 */ /* 0x000fe20008000000 */
[----:B------:R-:W-:Y:S01]  /*17b0*/  LOP3.LUT R32, R32, R33, RZ, 0xfc, !PT ;  /* 0x0000002120207212 */ /* 0x000fe200078efcff */
[----:B------:R-:W-:Y:S01]  /*17c0*/  IMAD R37, R37, -0x2, R4 ;  /* 0xfffffffe25257824 */ /* 0x000fe200078e0204 */
[----:B------:R-:W-:Y:S01]  /*17d0*/  SHF.L.U32 R42, R7, R42, RZ ;  /* 0x0000002a072a7219 */ /* 0x000fe200000006ff */
[----:B------:R-:W-:Y:S01]  /*17e0*/  IMAD.SHL.U32 R43, R43, 0x2, RZ ;  /* 0x000000022b2b7824 */ /* 0x000fe200078e00ff */
[----:B------:R-:W-:Y:S01]  /*17f0*/  LOP3.LUT R60, R16, 0x1, RZ, 0xfc, !PT ;  /* 0x00000001103c7812 */ /* 0x000fe200078efcff */
[----:B------:R-:W-:Y:S01]  /*1800*/  VIADD R47, R3, UR4 ;  /* 0x00000004032f7c36 */ /* 0x000fe20008000000 */
[C-C-:B0-----:R-:W-:Y:S01]  /*1810*/  SHF.L.U64.HI R40, R38.reuse, 0x7, R39.reuse ;  /* 0x0000000726287819 */ /* 0x141fe20000010227 */
[----:B------:R-:W-:Y:S01]  /*1820*/  IMAD.MOV.U32 R33, RZ, RZ, RZ ;  /* 0x000000ffff217224 */ /* 0x000fe200078e00ff */
[C---:B------:R-:W-:Y:S01]  /*1830*/  SHF.L.U64.HI R41, R38.reuse, 0x3, R39 ;  /* 0x0000000326297819 */ /* 0x040fe20000010227 */
[C---:B------:R-:W-:Y:S01]  /*1840*/  IMAD.SHL.U32 R39, R38.reuse, 0x80, RZ ;  /* 0x0000008026277824 */ /* 0x040fe200078e00ff */
[----:B------:R-:W-:Y:S01]  /*1850*/  SHF.R.U32.HI R44, RZ, 0x7, R44 ;  /* 0x00000007ff2c7819 */ /* 0x000fe2000001162c */
[----:B------:R-:W-:Y:S01]  /*1860*/  IMAD.SHL.U32 R38, R38, 0x8, RZ ;  /* 0x0000000826267824 */ /* 0x000fe200078e00ff */
[----:B------:R-:W-:Y:S01]  /*1870*/  LOP3.LUT R46, RZ, R5, RZ, 0x33, !PT ;  /* 0x00000005ff2e7212 */ /* 0x000fe200078e33ff */
[----:B------:R-:W-:Y:S01]  /*1880*/  UIADD3 UR44, UR43, -UR44, URZ ;  /* 0x8000002c2b2c7290 */ /* 0x000fe2000fffe03f */
[----:B-1----:R-:W-:Y:S01]  /*1890*/  VIADD R45, R45, 0xffffffff ;  /* 0xffffffff2d2d7836 */ /* 0x002fe20000000000 */
[----:B------:R-:W-:Y:S01]  /*18a0*/  UMOV UR40, URZ ;  /* 0x0000003f00287c82 */ /* 0x000fe20008000000 */
[----:B------:R-:W-:-:S09]  /*18b0*/  UMOV UR41, URZ ;  /* 0x0000003f00297c82 */ /* 0x000fd20008000000 */
.L_x_49:
[----:B0-----:R-:W0:Y:S01]  /*18c0*/  SHFL.IDX PT, R0, R44, RZ, 0x1f ;  /* 0x00001fff2c007589 */ /* 0x001e2200000e0000 */
[----:B------:R-:W1:Y:S01]  /*18d0*/  S2UR UR6, SR_CgaCtaId ;  /* 0x00000000000679c3 */ /* 0x000e620000008800 */
[----:B------:R-:W-:Y:S01]  /*18e0*/  UMOV UR45, 0x400 ;  /* 0x00000400002d7882 */ /* 0x000fe20000000000 */
[----:B0-----:R-:W-:Y:S01]  /*18f0*/  R2UR UR4, R0 ;  /* 0x00000000000472ca */ /* 0x001fe200000e0000 */
[----:B-1----:R-:W-:-:S12]  /*1900*/  ULEA UR45, UR6, UR45, 0x18 ;  /* 0x0000002d062d7291 */ /* 0x002fd8000f8ec03f */
[----:B------:R-:W-:-:S04]  /*1910*/  ULEA.HI UR5, UR4, UR4, URZ, 0x1 ;  /* 0x0000000404057291 */ /* 0x000fc8000f8f083f */
[----:B------:R-:W-:-:S04]  /*1920*/  ULOP3.LUT UR5, UR5, 0x1ffffe, URZ, 0xc0, !UPT ;  /* 0x001ffffe05057892 */ /* 0x000fc8000f8ec03f */
[----:B------:R-:W-:-:S03]  /*1930*/  UIADD3 UR5, UR4, -UR5, URZ ;  /* 0x8000000504057290 */ /* 0x000fc6000fffe03f */
[----:B------:R-:W-:Y:S01]  /*1940*/  ULDC UR4, c[0x0][0x28c] ;  /* 0x0000a30000047ab9 */ /* 0x000fe20000000800 */
[----:B------:R-:W-:Y:S01]  /*1950*/  ULEA UR5, UR5, UR45, 0xb ;  /* 0x0000002d05057291 */ /* 0x000fe2000f8e583f */
[----:B------:R-:W-:-:S03]  /*1960*/  ISETP.LT.AND P0, PT, RZ, UR4, PT ;  /* 0x00000004ff007c0c */ /* 0x000fc6000bf01270 */
[----:B------:R-:W-:-:S04]  /*1970*/  UIADD3 UR5, UR5, 0x300, URZ ;  /* 0x0000030005057890 */ /* 0x000fc8000fffe03f */
[----:B------:R-:W-:-:S04]  /*1980*/  USHF.R.U32.HI UR5, URZ, 0x4, UR5 ;  /* 0x000000043f057899 */ /* 0x000fc80008011605 */
[----:B------:R-:W-:-:S04]  /*1990*/  ULOP3.LUT UR5, UR5, 0x3fff, URZ, 0xc0, !UPT ;  /* 0x00003fff05057892 */ /* 0x000fc8000f8ec03f */
[----:B------:R-:W-:Y:S01]  /*19a0*/  ULOP3.LUT UR46, UR5, 0x10000, URZ, 0xfc, !UPT ;  /* 0x00010000052e7892 */ /* 0x000fe2000f8efc3f */
[----:B--2--5:R-:W-:Y:S11]  /*19b0*/  @P0 BRA `(.L_x_18) ;  /* 0x0000000000400947 */ /* 0x024ff60003800000 */
[----:B------:R-:W-:Y:S01]  /*19c0*/  MOV R0, 0x0 ;  /* 0x0000000000007802 */ /* 0x000fe20000000f00 */
[----:B------:R-:W-:Y:S01]  /*19d0*/  ULDC.64 UR4, c[0x4][0x68] ;  /* 0x01001a0000047ab9 */ /* 0x000fe20000000a00 */
[----:B------:R-:W-:Y:S01]  /*19e0*/  ULDC.64 UR6, c[0x4][0x8] ;  /* 0x0100020000067ab9 */ /* 0x000fe20000000a00 */
[----:B------:R-:W-:Y:S01]  /*19f0*/  IMAD.U32 R4, RZ, RZ, UR4 ;  /* 0x00000004ff047e24 */ /* 0x000fe2000f8e00ff */
[----:B------:R0:W1:Y:S01]  /*1a00*/  LDC.64 R2, c[0x4][R0] ;  /* 0x0100000000027b82 */ /* 0x0000620000000a00 */
[----:B------:R-:W-:Y:S01]  /*1a10*/  IMAD.U32 R5, RZ, RZ, UR5 ;  /* 0x00000005ff057e24 */ /* 0x000fe2000f8e00ff */
[----:B------:R-:W-:Y:S01]  /*1a20*/  ULDC.64 UR4, c[0x4][0x70] ;  /* 0x01001c0000047ab9 */ /* 0x000fe20000000a00 */
[----:B------:R-:W-:Y:S02]  /*1a30*/  IMAD.U32 R10, RZ, RZ, UR6 ;  /* 0x00000006ff0a7e24 */ /* 0x000fe4000f8e00ff */
[----:B------:R-:W-:Y:S02]  /*1a40*/  IMAD.U32 R6, RZ, RZ, UR4 ;  /* 0x00000004ff067e24 */ /* 0x000fe4000f8e00ff */
[----:B------:R-:W-:-:S02]  /*1a50*/  IMAD.U32 R7, RZ, RZ, UR5 ;  /* 0x00000005ff077e24 */ /* 0x000fc4000f8e00ff */
[----:B------:R-:W-:Y:S02]  /*1a60*/  IMAD.U32 R11, RZ, RZ, UR7 ;  /* 0x00000007ff0b7e24 */ /* 0x000fe4000f8e00ff */
[----:B------:R-:W-:Y:S02]  /*1a70*/  IMAD.MOV.U32 R8, RZ, RZ, 0x1e1 ;  /* 0x000001e1ff087424 */ /* 0x000fe400078e00ff */
[----:B------:R-:W-:Y:S02]  /*1a80*/  IMAD.MOV.U32 R12, RZ, RZ, 0x1 ;  /* 0x00000001ff0c7424 */ /* 0x000fe400078e00ff */
[----:B0-----:R-:W-:-:S07]  /*1a90*/  IMAD.MOV.U32 R13, RZ, RZ, RZ ;  /* 0x000000ffff0d7224 */ /* 0x001fce00078e00ff */
[----:B------:R-:W-:-:S07]  /*1aa0*/  LEPC R20, `(.L_x_18) ;  /* 0x000000001014794e */ /* 0x000fce0000000000 */
[----:B-1---5:R-:W-:Y:S05]  /*1ab0*/  CALL.ABS.NOINC R2 ;  /* 0x0000000002007343 */ /* 0x022fea0003c00000 */
.L_x_18:
[----:B------:R-:W-:-:S13]  /*1ac0*/  ISETP.NE.AND P0, PT, R60, 0x3, PT ;  /* 0x000000033c00780c */ /* 0x000fda0003f05270 */
[----:B------:R-:W-:Y:S05]  /*1ad0*/  @!P0 BRA `(.L_x_19) ;  /* 0x0000000000048947 */ /* 0x000fea0003800000 */
[----:B------:R-:W-:Y:S01]  /*1ae0*/  BPT.TRAP 0x1 ;  /* 0x000000040000795c */ /* 0x000fe20000300000 */
.L_x_19:
[----:B------:R-:W-:Y:S02]  /*1af0*/  IMAD.U32 R3, RZ, RZ, UR41 ;  /* 0x00000029ff037e24 */ /* 0x000fe4000f8e00ff */
[----:B------:R-:W-:-:S03]  /*1b00*/  IMAD.U32 R0, RZ, RZ, UR40 ;  /* 0x00000028ff007e24 */ /* 0x000fc6000f8e00ff */
[----:B------:R-:W-:Y:S02]  /*1b10*/  LEA R3, R3, UR45, 0x3 ;  /* 0x0000002d03037c11 */ /* 0x000fe4000f8e18ff */
[----:B------:R-:W-:-:S04]  /*1b20*/  SHF.L.U32 R0, R0, 0x1f, RZ ;  /* 0x0000001f00007819 */ /* 0x000fc800000006ff */
[----:B------:R0:W1:Y:S01]  /*1b30*/  SYNCS.PHASECHK.TRANS64.TRYWAIT P1, [R3+URZ], R0 ;  /* 0x00000000030075a7 */ /* 0x000062000802017f */
[----:B------:R-:W-:Y:S05]  /*1b40*/  @!P0 BRA `(.L_x_20) ;  /* 0x0000000000048947 */ /* 0x000fea0003800000 */
[----:B------:R-:W-:Y:S01]  /*1b50*/  BPT.TRAP 0x1 ;  /* 0x000000040000795c */ /* 0x000fe20000300000 */
.L_x_20:
[----:B------:R-:W-:-:S05]  /*1b60*/  IMAD.U32 R2, RZ, RZ, UR44 ;  /* 0x0000002cff027e24 */ /* 0x000fca000f8e00ff */
[----:B------:R-:W-:Y:S01]  /*1b70*/  ISETP.GE.AND P2, PT, R2, 0x1, PT ;  /* 0x000000010200780c */ /* 0x000fe20003f46270 */
[----:B-1----:R-:W-:-:S12]  /*1b80*/  @P1 BRA `(.L_x_21) ;  /* 0x0000000000081947 */ /* 0x002fd80003800000 */
[----:B------:R-:W1:Y:S02]  /*1b90*/  SYNCS.PHASECHK.TRANS64.TRYWAIT P1, [R3+URZ], R0 ;  /* 0x00000000030075a7 */ /* 0x000e64000802017f */
[----:B-1----:R-:W-:Y:S05]  /*1ba0*/  @!P1 BRA `(.L_x_22) ;  /* 0x0000004000b89947 */ /* 0x002fea0003800000 */
.L_x_21:
[----:B------:R-:W-:Y:S05]  /*1bb0*/  WARPSYNC.ALL ;  /* 0x0000000000007948 */ /* 0x000fea0003800000 */
[----:B------:R-:W-:Y:S01]  /*1bc0*/  UIADD3 UR4, UR45, 0x36300, URZ ;  /* 0x000363002d047890 */ /* 0x000fe2000fffe03f */
[----:B------:R-:W-:Y:S01]  /*1bd0*/  WARPGROUP.ARRIVE ;  /* 0x00000000000079c5 */ /* 0x000fe20000000000 */
[----:B------:R-:W-:Y:S01]  /*1be0*/  UMOV UR5, 0xc0000010 ;  /* 0xc000001000057882 */ /* 0x000fe20000000000 */
[----:B------:R-:W-:Y:S01]  /*1bf0*/  UMOV UR7, 0xc0000000 ;  /* 0xc000000000077882 */ /* 0x000fe20000000000 */
[----:B------:R-:W-:-:S04]  /*1c00*/  USHF.R.U32.HI UR4, URZ, 0x4, UR4 ;  /* 0x000000043f047899 */ /* 0x000fc80008011604 */
[----:B------:R-:W-:-:S04]  /*1c10*/  ULOP3.LUT UR4, UR4, 0x3fff, URZ, 0xc0, !UPT ;  /* 0x00003fff04047892 */ /* 0x000fc8000f8ec03f */
[----:B------:R-:W-:Y:S02]  /*1c20*/  ULOP3.LUT UR10, UR4, 0x10000, URZ, 0xfc, !UPT ;  /* 0x00010000040a7892 */ /* 0x000fe4000f8efc3f */
[----:B------:R-:W-:Y:S02]  /*1c30*/  UIMAD UR4, UR41, 0x180, UR46 ;  /* 0x00000180290478a4 */ /* 0x000fe4000f8e022e */
[----:B------:R-:W-:Y:S02]  /*1c40*/  ULEA UR6, UR41, UR10, 0x4 ;  /* 0x0000000a29067291 */ /* 0x000fe4000f8e203f */
[----:B------:R-:W-:-:S07]  /*1c50*/  UIADD3 UR8, UR4, 0x100, URZ ;  /* 0x0000010004087890 */ /* 0x000fce000fffe03f */
[----:B------:R-:W-:Y:S01]  /*1c60*/  HGMMA.64x8x16.F32 R28, gdesc[UR4], RZ, !UPT, gsb0 ;  /* 0x00000000041c79f0 */ /* 0x000fe2000c0008ff */
[----:B------:R-:W-:Y:S01]  /*1c70*/  UMOV UR4, UR8 ;  /* 0x0000000800047c82 */ /* 0x000fe20008000000 */
[----:B------:R-:W-:Y:S01]  /*1c80*/  UMOV UR5, 0xc0000010 ;  /* 0xc000001000057882 */ /* 0x000fe20000000000 */
[----:B------:R-:W-:Y:S02]  /*1c90*/  WARPGROUP.DEPBAR.LE gsb0, 0x0 ;  /* 0x00008000000079c5 */ /* 0x000fe40000010000 */
[----:B------:R-:W-:-:S06]  /*1ca0*/  WARPGROUP.ARRIVE ;  /* 0x00000000000079c5 */ /* 0x000fcc0000000000 */
[----:B------:R-:W-:Y:S03]  /*1cb0*/  HGMMA.64x8x16.F32 R24, gdesc[UR4], RZ, !UPT, gsb0 ;  /* 0x00000000041879f0 */ /* 0x000fe6000c0008ff */
[----:B------:R-:W-:Y:S02]  /*1cc0*/  WARPGROUP.DEPBAR.LE gsb0, 0x0 ;  /* 0x00008000000079c5 */ /* 0x000fe40000010000 */
[----:B------:R-:W-:Y:S05]  /*1cd0*/  @!P2 BRA `(.L_x_23) ;  /* 0x0000000000d0a947 */ /* 0x000fea0003800000 */
[----:B------:R-:W-:Y:S01]  /*1ce0*/  UIADD3 UR4, UR41, 0x1, URZ ;  /* 0x0000000129047890 */ /* 0x000fe2000fffe03f */
[----:B01----:R-:W-:Y:S02]  /*1cf0*/  IMAD.U32 R0, RZ, RZ, UR44 ;  /* 0x0000002cff007e24 */ /* 0x003fe4000f8e00ff */
[----:B------:R-:W-:Y:S01]  /*1d00*/  IMAD.U32 R2, RZ, RZ, UR41 ;  /* 0x00000029ff027e24 */ /* 0x000fe2000f8e00ff */
[----:B------:R-:W-:-:S04]  /*1d10*/  UISETP.NE.AND UP0, UPT, UR4, 0x24, UPT ;  /* 0x000000240400788c */ /* 0x000fc8000bf05270 */
[----:B------:R-:W-:Y:S02]  /*1d20*/  USEL UR5, URZ, 0x1, UP0 ;  /* 0x000000013f057887 */ /* 0x000fe40008000000 */
[----:B------:R-:W-:Y:S02]  /*1d30*/  USEL UR8, UR4, URZ, UP0 ;  /* 0x0000003f04087287 */ /* 0x000fe40008000000 */
[----:B------:R-:W-:-:S06]  /*1d40*/  ULOP3.LUT UR5, UR40, UR5, URZ, 0x3c, !UPT ;  /* 0x0000000528057292 */ /* 0x000fcc000f8e3c3f */
[----:B------:R-:W-:-:S07]  /*1d50*/  IMAD.U32 R5, RZ, RZ, UR5 ;  /* 0x00000005ff057e24 */ /* 0x000fce000f8e00ff */
.L_x_30:
[----:B------:R-:W-:Y:S05]  /*1d60*/  @!P0 BRA `(.L_x_24) ;  /* 0x0000000000048947 */ /* 0x000fea0003800000 */
[----:B------:R-:W-:Y:S01]  /*1d70*/  BPT.TRAP 0x1 ;  /* 0x000000040000795c */ /* 0x000fe20000300000 */
.L_x_24:
[----:B------:R-:W-:Y:S01]  /*1d80*/  ULEA UR4, UR8, UR45, 0x3 ;  /* 0x0000002d08047291 */ /* 0x000fe2000f8e183f */
[----:B------:R-:W-:-:S08]  /*1d90*/  SHF.L.U32 R3, R5, 0x1f, RZ ;  /* 0x0000001f05037819 */ /* 0x000fd000000006ff */
[----:B------:R0:W1:Y:S01]  /*1da0*/  SYNCS.PHASECHK.TRANS64.TRYWAIT P1, [UR4], R3 ;  /* 0x00000003ff0075a7 */ /* 0x0000620008020144 */
[----:B------:R-:W-:Y:S05]  /*1db0*/  @!P0 BRA `(.L_x_25) ;  /* 0x0000000000048947 */ /* 0x000fea0003800000 */
[----:B------:R-:W-:Y:S01]  /*1dc0*/  BPT.TRAP 0x1 ;  /* 0x000000040000795c */ /* 0x000fe20000300000 */
.L_x_25:
[----:B-1----:R-:W-:Y:S05]  /*1dd0*/  @P1 BRA `(.L_x_26) ;  /* 0x0000000000081947 */ /* 0x002fea0003800000 */
[----:B------:R-:W1:Y:S02]  /*1de0*/  SYNCS.PHASECHK.TRANS64.TRYWAIT P1, [UR4], R3 ;  /* 0x00000003ff0075a7 */ /* 0x000e640008020144 */
[----:B-1----:R-:W-:Y:S05]  /*1df0*/  @!P1 BRA `(.L_x_27) ;  /* 0x0000004000389947 */ /* 0x002fea0003800000 */
.L_x_26:
[----:B------:R-:W-:Y:S01]  /*1e00*/  ULEA UR6, UR8, UR10, 0x4 ;  /* 0x0000000a08067291 */ /* 0x000fe2000f8e203f */
[----:B------:R-:W-:Y:S01]  /*1e10*/  WARPGROUP.ARRIVE ;  /* 0x00000000000079c5 */ /* 0x000fe20000000000 */
[----:B------:R-:W-:Y:S01]  /*1e20*/  UIMAD UR4, UR8, 0x180, UR46 ;  /* 0x00000180080478a4 */ /* 0x000fe2000f8e022e */
[----:B------:R-:W-:Y:S01]  /*1e30*/  UMOV UR7, 0xc0000000 ;  /* 0xc000000000077882 */ /* 0x000fe20000000000 */
[----:B------:R-:W-:Y:S02]  /*1e40*/  UMOV UR5, 0xc0000010 ;  /* 0xc000001000057882 */ /* 0x000fe40000000000 */
[----:B------:R-:W-:-:S05]  /*1e50*/  UIADD3 UR9, UR4, 0x100, URZ ;  /* 0x0000010004097890 */ /* 0x000fca000fffe03f */
[----:B------:R-:W-:Y:S01]  /*1e60*/  HGMMA.64x8x16.F32 R28, gdesc[UR4], R28, gsb0 ;  /* 0x00000000041c79f0 */ /* 0x000fe2000800081c */
[----:B------:R-:W-:Y:S01]  /*1e70*/  UMOV UR5, 0xc0000010 ;  /* 0xc000001000057882 */ /* 0x000fe20000000000 */
[----:B------:R-:W-:Y:S01]  /*1e80*/  UMOV UR4, UR9 ;  /* 0x0000000900047c82 */ /* 0x000fe20008000000 */
[----:B------:R-:W-:Y:S02]  /*1e90*/  WARPGROUP.DEPBAR.LE gsb0, 0x0 ;  /* 0x00008000000079c5 */ /* 0x000fe40000010000 */
[----:B------:R-:W-:-:S06]  /*1ea0*/  WARPGROUP.ARRIVE ;  /* 0x00000000000079c5 */ /* 0x000fcc0000000000 */
[----:B------:R-:W-:Y:S03]  /*1eb0*/  HGMMA.64x8x16.F32 R24, gdesc[UR4], R24, gsb0 ;  /* 0x00000000041879f0 */ /* 0x000fe60008000818 */
[----:B------:R-:W-:Y:S02]  /*1ec0*/  WARPGROUP.DEPBAR.LE gsb0, 0x0 ;  /* 0x00008000000079c5 */ /* 0x000fe40000010000 */
[----:B------:R-:W-:Y:S05]  /*1ed0*/  @!P0 BRA `(.L_x_28) ;  /* 0x0000000000048947 */ /* 0x000fea0003800000 */
[----:B------:R-:W-:Y:S01]  /*1ee0*/  BPT.TRAP 0x1 ;  /* 0x000000040000795c */ /* 0x000fe20000300000 */
.L_x_28:
[----:B------:R-:W-:-:S13]  /*1ef0*/  ISETP.NE.AND P1, PT, R22, RZ, PT ;  /* 0x000000ff1600720c */ /* 0x000fda0003f25270 */
[----:B01----:R-:W-:-:S05]  /*1f00*/  @P1 LEA R3, R2, UR45, 0x3 ;  /* 0x0000002d02031c11 */ /* 0x003fca000f8e18ff */
[----:B------:R-:W-:-:S05]  /*1f10*/  @P1 VIADD R4, R3, 0x120 ;  /* 0x0000012003041836 */ /* 0x000fca0000000000 */
[----:B------:R-:W-:-:S04]  /*1f20*/  @P1 PRMT R4, R23, 0x654, R4 ;  /* 0x0000065417041816 */ /* 0x000fc80000000004 */
[----:B------:R0:W-:Y:S01]  /*1f30*/  @P1 SYNCS.ARRIVE.TRANS64.RED.A1T0 RZ, [R4+URZ], RZ ;  /* 0x000000ff04ff19a7 */ /* 0x0001e2000810043f */
[----:B------:R-:W-:-:S13]  /*1f40*/  ISETP.GT.U32.AND P1, PT, R16, 0x1, PT ;  /* 0x000000011000780c */ /* 0x000fda0003f24070 */
[----:B0-----:R-:W-:Y:S05]  /*1f50*/  @P1 BRA `(.L_x_29) ;  /* 0x0000000000041947 */ /* 0x001fea0003800000 */
[----:B------:R-:W-:Y:S01]  /*1f60*/  BPT.TRAP 0x1 ;  /* 0x000000040000795c */ /* 0x000fe20000300000 */
.L_x_29:
[----:B------:R-:W-:Y:S01]  /*1f70*/  UIADD3 UR8, UR8, 0x1, URZ ;  /* 0x0000000108087890 */ /* 0x000fe2000fffe03f */
[----:B------:R-:W-:Y:S01]  /*1f80*/  ISETP.GT.AND P2, PT, R0, 0x1, PT ;  /* 0x000000010000780c */ /* 0x000fe20003f44270 */
[----:B------:R-:W-:Y:S02]  /*1f90*/  VIADD R2, R2, 0x1 ;  /* 0x0000000102027836 */ /* 0x000fe40000000000 */
[----:B------:R-:W-:Y:S01]  /*1fa0*/  UISETP.NE.AND UP0, UPT, UR8, 0x24, UPT ;  /* 0x000000240800788c */ /* 0x000fe2000bf05270 */
[----:B------:R-:W-:Y:S02]  /*1fb0*/  VIADD R0, R0, 0xffffffff ;  /* 0xffffffff00007836 */ /* 0x000fe40000000000 */
[C---:B------:R-:W-:Y:S01]  /*1fc0*/  ISETP.NE.AND P1, PT, R2.reuse, 0x24, PT ;  /* 0x000000240200780c */ /* 0x040fe20003f25270 */
[----:B------:R-:W-:Y:S02]  /*1fd0*/  USEL UR4, URZ, 0x1, UP0 ;  /* 0x000000013f047887 */ /* 0x000fe40008000000 */
[----:B------:R-:W-:Y:S01]  /*1fe0*/  USEL UR8, UR8, URZ, UP0 ;  /* 0x0000003f08087287 */ /* 0x000fe20008000000 */
[----:B------:R-:W-:-:S03]  /*1ff0*/  SEL R2, R2, RZ, P1 ;  /* 0x000000ff02027207 */ /* 0x000fc60000800000 */
[----:B------:R-:W-:Y:S01]  /*2000*/  LOP3.LUT R5, R5, UR4, RZ, 0x3c, !PT ;  /* 0x0000000405057c12 */ /* 0x000fe2000f8e3cff */
[----:B------:R-:W-:Y:S07]  /*2010*/  @P2 BRA `(.L_x_30) ;  /* 0xfffffffc00502947 */ /* 0x000fee000383ffff */
.L_x_23:
[----:B01----:R-:W0:Y:S02]  /*2020*/  LDC R0, c[0x0][0x28c] ;  /* 0x0000a300ff007b82 */ /* 0x003e240000000800 */
[----:B0-----:R-:W-:-:S13]  /*2030*/  ISETP.GE.AND P1, PT, R0, 0x1, PT ;  /* 0x000000010000780c */ /* 0x001fda0003f26270 */
[----:B------:R-:W-:Y:S05]  /*2040*/  @!P1 BRA `(.L_x_31) ;  /* 0x0000000000449947 */ /* 0x000fea0003800000 */
[----:B------:R-:W-:Y:S05]  /*2050*/  @!P0 BRA `(.L_x_32) ;  /* 0x0000000000048947 */ /* 0x000fea0003800000 */
[----:B------:R-:W-:Y:S01]  /*2060*/  BPT.TRAP 0x1 ;  /* 0x000000040000795c */ /* 0x000fe20000300000 */
.L_x_32:
[----:B------:R-:W-:-:S13]  /*2070*/  ISETP.NE.AND P0, PT, R22, RZ, PT ;  /* 0x000000ff1600720c */ /* 0x000fda0003f05270 */
[----:B------:R-:W-:-:S05]  /*2080*/  VOTEU.ANY UP0, P0 ;  /* 0x00000000003f7886 */ /* 0x000fca0000000100 */
[----:B------:R-:W-:-:S06]  /*2090*/  @UP0 UIADD3 UR4, UR44, UR41, URZ ;  /* 0x000000292c040290 */ /* 0x000fcc000fffe03f */
[----:B------:R-:W-:Y:S02]  /*20a0*/  IMAD.U32 R2, RZ, RZ, UR4 ;  /* 0x00000004ff027e24 */ /* 0x000fe4000f8e00ff */
[----:B------:R-:W-:Y:S02]  /*20b0*/  IMAD.U32 R5, RZ, RZ, UR4 ;  /* 0x00000004ff057e24 */ /* 0x000fe4000f8e00ff */
[----:B------:R-:W-:-:S05]  /*20c0*/  @P0 IMAD.WIDE.U32 R2, R2, 0x38e38e39, RZ ;  /* 0x38e38e3902020825 */ /* 0x000fca00078e00ff */
[----:B------:R-:W-:-:S05]  /*20d0*/  @P0 SHF.R.U32.HI R0, RZ, 0x3, R3 ;  /* 0x00000003ff000819 */ /* 0x000fca0000011603 */
[----:B------:R-:W-:-:S05]  /*20e0*/  @P0 IMAD R0, R0, -0x24, R5 ;  /* 0xffffffdc00000824 */ /* 0x000fca00078e0205 */
[----:B------:R-:W-:-:S05]  /*20f0*/  @P0 LEA R0, R0, UR45, 0x3 ;  /* 0x0000002d00000c11 */ /* 0x000fca000f8e18ff */
[----:B------:R-:W-:-:S05]  /*2100*/  @P0 VIADD R0, R0, 0x120 ;  /* 0x0000012000000836 */ /* 0x000fca0000000000 */
[----:B------:R-:W-:-:S04]  /*2110*/  @P0 PRMT R0, R23, 0x654, R0 ;  /* 0x0000065417000816 */ /* 0x000fc80000000000 */
[----:B------:R0:W-:Y:S01]  /*2120*/  @P0 SYNCS.ARRIVE.TRANS64.RED.A1T0 RZ, [R0+URZ], RZ ;  /* 0x000000ff00ff09a7 */ /* 0x0001e2000810043f */
[----:B------:R-:W-:-:S13]  /*2130*/  ISETP.GT.U32.AND P0, PT, R16, 0x1, PT ;  /* 0x000000011000780c */ /* 0x000fda0003f04070 */
[----:B0-----:R-:W-:Y:S05]  /*2140*/  @P0 BRA `(.L_x_31) ;  /* 0x0000000000040947 */ /* 0x001fea0003800000 */
[----:B------:R-:W-:Y:S01]  /*2150*/  BPT.TRAP 0x1 ;  /* 0x000000040000795c */ /* 0x000fe20000300000 */
.L_x_31:
[----:B------:R-:W-:Y:S01]  /*2160*/  UISETP.GE.U32.AND UP1, UPT, UR43, 0x24, UPT ;  /* 0x000000242b00788c */ /* 0x000fe2000bf26070 */
[----:B------:R-:W-:Y:S01]  /*2170*/  IMAD.SHL.U32 R48, R48, 0x8, RZ ;  /* 0x0000000830307824 */ /* 0x000fe200078e00ff */
[----:B------:R-:W-:Y:S01]  /*2180*/  UIADD3 UR41, UR43, UR41, URZ ;  /* 0x000000292b297290 */ /* 0x000fe2000fffe03f */
[----:B------:R-:W-:Y:S01]  /*2190*/  IMAD R8, R49, 0xc0, RZ ;  /* 0x000000c031087824 */ /* 0x000fe200078e02ff */
[----:B------:R-:W-:Y:S01]  /*21a0*/  ULDC UR8, c[0x0][0x288] ;  /* 0x0000a20000087ab9 */ /* 0x000fe20000000800 */
[----:B------:R-:W-:Y:S01]  /*21b0*/  SHF.R.S32.HI R15, RZ, 0x1f, R35 ;  /* 0x0000001fff0f7819 */ /* 0x000fe20000011423 */
[----:B------:R-:W-:Y:S01]  /*21c0*/  UISETP.GT.U32.AND UP0, UPT, UR41, 0x23, UPT ;  /* 0x000000232900788c */ /* 0x000fe2000bf04070 */
[C---:B------:R-:W-:Y:S01]  /*21d0*/  LOP3.LUT R2, R48.reuse, 0x6, R43, 0xf8, !PT ;  /* 0x0000000630027812 */ /* 0x040fe200078ef82b */
[----:B------:R-:W-:Y:S01]  /*21e0*/  ULDC.64 UR6, c[0x0][0x5d0] ;  /* 0x0001740000067ab9 */ /* 0x000fe20000000a00 */
[----:B------:R-:W-:Y:S01]  /*21f0*/  ISETP.GE.AND P0, PT, R48, UR8, PT ;  /* 0x0000000830007c0c */ /* 0x000fe2000bf06270 */
[----:B------:R-:W-:Y:S01]  /*2200*/  UISETP.LT.U32.AND UP0, UPT, UR43, 0x24, UP0 ;  /* 0x000000242b00788c */ /* 0x000fe20008701070 */
[----:B------:R-:W-:Y:S01]  /*2210*/  SHF.R.S32.HI R3, RZ, 0x1f, R2 ;  /* 0x0000001fff037819 */ /* 0x000fe20000011402 */
[----:B------:R-:W-:Y:S01]  /*2220*/  @UP1 UIMAD.WIDE.U32 UR4, UR41, 0x38e38e39, URZ ;  /* 0x38e38e39290418a5 */ /* 0x000fe2000f8e003f */
[----:B------:R-:W-:-:S03]  /*2230*/  IMAD R0, R15, UR6, RZ ;  /* 0x000000060f007c24 */ /* 0x000fc6000f8e02ff */
[----:B------:R-:W-:Y:S01]  /*2240*/  @UP1 USHF.R.U32.HI UR4, URZ, 0x3, UR5 ;  /* 0x000000033f041899 */ /* 0x000fe20008011605 */
[C---:B------:R-:W-:Y:S01]  /*2250*/  IMAD.WIDE.U32 R4, R35.reuse, UR6, R2 ;  /* 0x0000000623047c25 */ /* 0x040fe2000f8e0002 */
[----:B------:R-:W-:Y:S01]  /*2260*/  USEL UR6, URZ, 0x1, !UP0 ;  /* 0x000000013f067887 */ /* 0x000fe2000c000000 */
[----:B------:R-:W-:Y:S02]  /*2270*/  ULDC UR5, c[0x0][0x284] ;  /* 0x0000a10000057ab9 */ /* 0x000fe40000000800 */
[----:B------:R-:W-:Y:S01]  /*2280*/  IMAD R7, R35, UR7, R0 ;  /* 0x0000000723077c24 */ /* 0x000fe2000f8e0200 */
[----:B------:R-:W-:Y:S01]  /*2290*/  ISETP.GE.OR P0, PT, R8, UR5, P0 ;  /* 0x0000000508007c0c */ /* 0x000fe20008706670 */
[----:B------:R-:W-:Y:S01]  /*22a0*/  ULOP3.LUT UR40, UR40, UR6, URZ, 0x3c, !UPT ;  /* 0x0000000628287292 */ /* 0x000fe2000f8e3c3f */
[----:B------:R-:W-:Y:S02]  /*22b0*/  IMAD.MOV.U32 R0, RZ, RZ, -0x1 ;  /* 0xffffffffff007424 */ /* 0x000fe400078e00ff */
[----:B------:R-:W-:Y:S01]  /*22c0*/  IMAD.IADD R5, R5, 0x1, R7 ;  /* 0x0000000105057824 */ /* 0x000fe200078e0207 */
[----:B------:R-:W-:-:S08]  /*22d0*/  @UP1 ULOP3.LUT UR40, UR40, 0x1, UR4, 0x78, !UPT ;  /* 0x0000000128281892 */ /* 0x000fd0000f8e7804 */
[----:B------:R-:W-:Y:S05]  /*22e0*/  @P0 BRA `(.L_x_33) ;  /* 0x0000000c00880947 */ /* 0x000fea0003800000 */
[----:B------:R-:W0:Y:S01]  /*22f0*/  LDC.64 R10, c[0x0][0x5c8] ;  /* 0x00017200ff0a7b82 */ /* 0x000e220000000a00 */
[----:B-----5:R-:W-:Y:S01]  /*2300*/  FSETP.NEU.AND P0, PT, R36, RZ, PT ;  /* 0x000000ff2400720b */ /* 0x020fe20003f0d000 */
[----:B------:R-:W-:Y:S01]  /*2310*/  IMAD.WIDE R6, R49, 0xc0, R32 ;  /* 0x000000c031067825 */ /* 0x000fe200078e0220 */
[----:B------:R-:W-:Y:S03]  /*2320*/  BSSY B0, `(.L_x_33) ;  /* 0x00000de000007945 */ /* 0x000fe60003800000 */
[----:B------:R-:W-:Y:S02]  /*2330*/  IMAD.IADD R62, R47, 0x1, -R8 ;  /* 0x000000012f3e7824 */ /* 0x000fe400078e0a08 */
[----:B------:R-:W-:Y:S02]  /*2340*/  IMAD.IADD R64, R37, 0x1, -R48 ;  /* 0x0000000125407824 */ /* 0x000fe400078e0a30 */
[----:B0-----:R-:W-:-:S02]  /*2350*/  IMAD R9, R7, R10, RZ ;  /* 0x0000000a07097224 */ /* 0x001fc400078e02ff */
[----:B------:R-:W-:-:S04]  /*2360*/  IMAD.WIDE.U32 R52, R6, R10, R4 ;  /* 0x0000000a06347225 */ /* 0x000fc800078e0004 */
[----:B------:R-:W-:-:S04]  /*2370*/  IMAD R9, R6, R11, R9 ;  /* 0x0000000b06097224 */ /* 0x000fc800078e0209 */
[----:B------:R-:W-:Y:S01]  /*2380*/  IMAD.IADD R57, R53, 0x1, R9 ;  /* 0x0000000135397824 */ /* 0x000fe200078e0209 */
[----:B------:R-:W-:Y:S06]  /*2390*/  @!P0 BRA `(.L_x_34) ;  /* 0x00000008008c8947 */ /* 0x000fec0003800000 */
[----:B------:R-:W0:Y:S01]  /*23a0*/  LDC.64 R8, c[0x0][0x5b8] ;  /* 0x00016e00ff087b82 */ /* 0x000e220000000a00 */
[----:B------:R-:W-:Y:S01]  /*23b0*/  ISETP.GT.AND P1, PT, R62, RZ, PT ;  /* 0x000000ff3e00720c */ /* 0x000fe20003f24270 */
[----:B------:R-:W-:-:S03]  /*23c0*/  ULDC.64 UR4, c[0x0][0x5c0] ;  /* 0x0001700000047ab9 */ /* 0x000fc60000000a00 */
[----:B------:R-:W-:-:S03]  /*23d0*/  ISETP.GT.AND P2, PT, R64, RZ, P1 ;  /* 0x000000ff4000720c */ /* 0x000fc60000f44270 */
[----:B------:R-:W1:Y:S08]  /*23e0*/  LDC.64 R12, c[0x0][0x5b0] ;  /* 0x00016c00ff0c7b82 */ /* 0x000e700000000a00 */
[----:B------:R-:W2:Y:S01]  /*23f0*/  LDC.64 R4, c[0x0][0x5a8] ;  /* 0x00016a00ff047b82 */ /* 0x000ea20000000a00 */
[-C--:B0-----:R-:W-:Y:S02]  /*2400*/  IMAD R14, R15, R8.reuse, RZ ;  /* 0x000000080f0e7224 */ /* 0x081fe400078e02ff */
[----:B------:R-:W-:-:S04]  /*2410*/  IMAD.WIDE.U32 R54, R35, R8, R2 ;  /* 0x0000000823367225 */ /* 0x000fc800078e0002 */
[----:B------:R-:W-:Y:S02]  /*2420*/  IMAD R61, R35, R9, R14 ;  /* 0x00000009233d7224 */ /* 0x000fe400078e020e */
[-C--:B-1----:R-:W-:Y:S02]  /*2430*/  IMAD R9, R7, R12.reuse, RZ ;  /* 0x0000000c07097224 */ /* 0x082fe400078e02ff */
[----:B------:R-:W-:Y:S02]  /*2440*/  IMAD.IADD R15, R55, 0x1, R61 ;  /* 0x00000001370f7824 */ /* 0x000fe400078e023d */
[----:B------:R-:W-:Y:S02]  /*2450*/  IMAD.MOV.U32 R14, RZ, RZ, R54 ;  /* 0x000000ffff0e7224 */ /* 0x000fe400078e0036 */
[C---:B------:R-:W-:Y:S02]  /*2460*/  IMAD R63, R6.reuse, R13, R9 ;  /* 0x0000000d063f7224 */ /* 0x040fe400078e0209 */
[----:B------:R-:W-:-:S04]  /*2470*/  IMAD.WIDE.U32 R20, R6, R12, R14 ;  /* 0x0000000c06147225 */ /* 0x000fc800078e000e */
[----:B------:R-:W-:Y:S01]  /*2480*/  IMAD.IADD R9, R21, 0x1, R63 ;  /* 0x0000000115097824 */ /* 0x000fe200078e023f */
[----:B--2---:R-:W-:-:S04]  /*2490*/  LEA R48, P0, R20, R4, 0x1 ;  /* 0x0000000414307211 */ /* 0x004fc800078008ff */
[----:B------:R-:W-:-:S05]  /*24a0*/  LEA.HI.X R49, R20, R5, R9, 0x1, P0 ;  /* 0x0000000514317211 */ /* 0x000fca00000f0c09 */
[----:B------:R-:W2:Y:S01]  /*24b0*/  @P2 LDG.E.LTC128B.U16 R9, desc[UR38][R48.64] ;  /* 0x0000002630092981 */ /* 0x000ea2000c1e1520 */
[----:B------:R-:W-:Y:S01]  /*24c0*/  IMAD.WIDE.U32 R50, R6, R12, R2 ;  /* 0x0000000c06327225 */ /* 0x000fe200078e0002 */
[----:B------:R-:W-:Y:S01]  /*24d0*/  ISETP.GT.AND P1, PT, R64, 0x1, P1 ;  /* 0x000000014000780c */ /* 0x000fe20000f24270 */
[----:B------:R-:W-:Y:S01]  /*24e0*/  BSSY B1, `(.L_x_35) ;  /* 0x0000012000017945 */ /* 0x000fe20003800000 */
[----:B------:R-:W-:Y:S01]  /*24f0*/  LEA R20, P0, R52, UR4, 0x1 ;  /* 0x0000000434147c11 */ /* 0x000fe2000f8008ff */
[----:B------:R-:W-:Y:S02]  /*2500*/  IMAD.IADD R51, R63, 0x1, R51 ;  /* 0x000000013f337824 */ /* 0x000fe400078e0233 */
[----:B------:R-:W-:-:S04]  /*2510*/  IMAD.WIDE.U32 R50, R35, R8, R50 ;  /* 0x0000000823327225 */ /* 0x000fc800078e0032 */
[----:B--2---:R-:W-:-:S05]  /*2520*/  HADD2.F32 R21, -RZ, R9.H0_H0 ;  /* 0x20000009ff157230 */ /* 0x004fca0000004100 */
[----:B------:R-:W-:-:S04]  /*2530*/  FMUL R21, R21, R36 ;  /* 0x0000002415157220 */ /* 0x000fc80000400000 */
[----:B------:R-:W-:Y:S01]  /*2540*/  FFMA R28, R28, R34, R21 ;  /* 0x000000221c1c7223 */ /* 0x000fe20000000015 */
[----:B------:R-:W-:Y:S02]  /*2550*/  LEA.HI.X R21, R52, UR5, R57, 0x1, P0 ;  /* 0x0000000534157c11 */ /* 0x000fe400080f0c39 */
[----:B------:R-:W-:Y:S02]  /*2560*/  LEA R48, P0, R50, R4, 0x1 ;  /* 0x0000000432307211 */ /* 0x000fe400078008ff */
[----:B------:R-:W-:Y:S01]  /*2570*/  F2FP.F16.F32.PACK_AB R49, RZ, R28 ;  /* 0x0000001cff31723e */ /* 0x000fe200000000ff */
[----:B------:R-:W-:-:S03]  /*2580*/  IMAD.IADD R28, R61, 0x1, R51 ;  /* 0x000000013d1c7824 */ /* 0x000fc600078e0233 */
[----:B------:R-:W-:Y:S02]  /*2590*/  PRMT R51, R49, 0x7610, R51 ;  /* 0x0000761031337816 */ /* 0x000fe40000000033 */
[----:B------:R-:W-:Y:S01]  /*25a0*/  LEA.HI.X R49, R50, R5, R28, 0x1, P0 ;  /* 0x0000000532317211 */ /* 0x000fe200000f0c1c */
[C---:B------:R-:W-:Y:S02]  /*25b0*/  IMAD.SHL.U32 R50, R12.reuse, 0x8, RZ ;  /* 0x000000080c327824 */ /* 0x040fe400078e00ff */
[----:B------:R0:W-:Y:S02]  /*25c0*/  @P2 STG.E.U16 desc[UR38][R20.64], R51 ;  /* 0x0000003314002986 */ /* 0x0001e4000c101526 */
[----:B0-----:R-:W-:Y:S01]  /*25d0*/  SHF.L.U64.HI R51, R12, 0x3, R13 ;  /* 0x000000030c337819 */ /* 0x001fe2000001020d */
[----:B------:R-:W-:Y:S06]  /*25e0*/  @!P1 BRA `(.L_x_36) ;  /* 0x0000000000049947 */ /* 0x000fec0003800000 */
[----:B------:R0:W5:Y:S02]  /*25f0*/  LDG.E.LTC128B.U16 R9, desc[UR38][R48.64+0x2] ;  /* 0x0000022630097981 */ /* 0x000164000c1e1520 */
.L_x_36:
[----:B------:R-:W-:Y:S05]  /*2600*/  BSYNC B1 ;  /* 0x0000000000017941 */ /* 0x000fea0003800000 */
.L_x_35:
[----:B0----5:R-:W-:Y:S01]  /*2610*/  HADD2.F32 R49, -RZ, R9.H0_H0 ;  /* 0x20000009ff317230 */ /* 0x021fe20000004100 */
[----:B------:R-:W-:Y:S01]  /*2620*/  ISETP.GT.AND P0, PT, R62, 0x8, PT ;  /* 0x000000083e00780c */ /* 0x000fe20003f04270 */
[----:B------:R-:W-:Y:S01]  /*2630*/  IMAD.WIDE.U32 R52, R6, R12, R50 ;  /* 0x0000000c06347225 */ /* 0x000fe200078e0032 */
[----:B------:R-:W-:Y:S03]  /*2640*/  BSSY B1, `(.L_x_37) ;  /* 0x000000d000017945 */ /* 0x000fe60003800000 */
[----:B------:R-:W-:Y:S01]  /*2650*/  FMUL R28, R49, R36 ;  /* 0x00000024311c7220 */ /* 0x000fe20000400000 */
[----:B------:R-:W-:Y:S01]  /*2660*/  ISETP.GT.AND P2, PT, R64, RZ, P0 ;  /* 0x000000ff4000720c */ /* 0x000fe20000744270 */
[----:B------:R-:W-:Y:S02]  /*2670*/  IMAD.IADD R57, R63, 0x1, R53 ;  /* 0x000000013f397824 */ /* 0x000fe400078e0235 */
[----:B------:R-:W-:Y:S01]  /*2680*/  FFMA R28, R29, R34, R28 ;  /* 0x000000221d1c7223 */ /* 0x000fe2000000001c */
[----:B------:R-:W-:-:S04]  /*2690*/  IADD3 R29, P3, R54, R52, RZ ;  /* 0x00000034361d7210 */ /* 0x000fc80007f7e0ff */
[----:B------:R-:W-:Y:S01]  /*26a0*/  F2FP.F16.F32.PACK_AB R49, RZ, R28 ;  /* 0x0000001cff31723e */ /* 0x000fe200000000ff */
[----:B------:R-:W-:Y:S01]  /*26b0*/  IMAD.X R48, R57, 0x1, R15, P3 ;  /* 0x0000000139307824 */ /* 0x000fe200018e060f */
[----:B------:R-:W-:-:S03]  /*26c0*/  LEA R28, P3, R29, R4, 0x1 ;  /* 0x000000041d1c7211 */ /* 0x000fc600078608ff */
[----:B------:R0:W-:Y:S01]  /*26d0*/  @P1 STG.E.U16 desc[UR38][R20.64+0x2], R49 ;  /* 0x0000023114001986 */ /* 0x0001e2000c101526 */
[----:B------:R-:W-:Y:S01]  /*26e0*/  LEA.HI.X R29, R29, R5, R48, 0x1, P3 ;  /* 0x000000051d1d7211 */ /* 0x000fe200018f0c30 */
[----:B------:R-:W-:Y:S08]  /*26f0*/  @!P2 BRA `(.L_x_38) ;  /* 0x000000000004a947 */ /* 0x000ff00003800000 */
[----:B------:R1:W5:Y:S02]  /*2700*/  LDG.E.LTC128B.U16 R9, desc[UR38][R28.64] ;  /* 0x000000261c097981 */ /* 0x000364000c1e1520 */
.L_x_38:
[----:B------:R-:W-:Y:S05]  /*2710*/  BSYNC B1 ;  /* 0x0000000000017941 */ /* 0x000fea0003800000 */
.L_x_37:
[----:B-1---5:R-:W-:Y:S01]  /*2720*/  HADD2.F32 R29, -RZ, R9.H0_H0 ;  /* 0x20000009ff1d7230 */ /* 0x022fe20000004100 */
[----:B------:R-:W-:Y:S01]  /*2730*/  IADD3 R28, P1, R2, R52, RZ ;  /* 0x00000034021c7210 */ /* 0x000fe20007f3e0ff */
[----:B------:R-:W-:Y:S01]  /*2740*/  BSSY B1, `(.L_x_39) ;  /* 0x0000010000017945 */ /* 0x000fe20003800000 */
[----:B------:R-:W-:Y:S02]  /*2750*/  ISETP.GT.AND P0, PT, R64, 0x1, P0 ;  /* 0x000000014000780c */ /* 0x000fe40000704270 */
[----:B0-----:R-:W-:Y:S01]  /*2760*/  FMUL R49, R29, R36 ;  /* 0x000000241d317220 */ /* 0x001fe20000400000 */
[----:B------:R-:W-:Y:S01]  /*2770*/  IMAD.X R29, R3, 0x1, R57, P1 ;  /* 0x00000001031d7824 */ /* 0x000fe200008e0639 */
[----:B------:R-:W-:Y:S02]  /*2780*/  LEA R20, P1, R38, R20, 0x1 ;  /* 0x0000001426147211 */ /* 0x000fe400078208ff */
[----:B------:R-:W-:Y:S01]  /*2790*/  FFMA R49, R30, R34, R49 ;  /* 0x000000221e317223 */ /* 0x000fe20000000031 */
[----:B------:R-:W-:Y:S01]  /*27a0*/  IMAD.WIDE.U32 R28, R35, R8, R28 ;  /* 0x00000008231c7225 */ /* 0x000fe200078e001c */
[----:B------:R-:W-:-:S03]  /*27b0*/  LEA.HI.X R21, R38, R21, R41, 0x1, P1 ;  /* 0x0000001526157211 */ /* 0x000fc600008f0c29 */
[----:B------:R-:W-:Y:S01]  /*27c0*/  F2FP.F16.F32.PACK_AB R49, RZ, R49 ;  /* 0x00000031ff31723e */ /* 0x000fe200000000ff */
[----:B------:R-:W-:Y:S01]  /*27d0*/  IMAD.IADD R29, R61, 0x1, R29 ;  /* 0x000000013d1d7824 */ /* 0x000fe200078e021d */
[C---:B------:R-:W-:Y:S02]  /*27e0*/  LEA R48, P1, R28.reuse, R4, 0x1 ;  /* 0x000000041c307211 */ /* 0x040fe400078208ff */
[----:B------:R-:W-:Y:S02]  /*27f0*/  PRMT R30, R49, 0x7610, R30 ;  /* 0x00007610311e7816 */ /* 0x000fe4000000001e */
[----:B------:R-:W-:-:S03]  /*2800*/  LEA.HI.X R49, R28, R5, R29, 0x1, P1 ;  /* 0x000000051c317211 */ /* 0x000fc600008f0c1d */
[----:B------:R0:W-:Y:S01]  /*2810*/  @P2 STG.E.U16 desc[UR38][R20.64], R30 ;  /* 0x0000001e14002986 */ /* 0x0001e2000c101526 */
[----:B------:R-:W-:Y:S05]  /*2820*/  @!P0 BRA `(.L_x_40) ;  /* 0x0000000000048947 */ /* 0x000fea0003800000 */
[----:B------:R1:W5:Y:S02]  /*2830*/  LDG.E.LTC128B.U16 R9, desc[UR38][R48.64+0x2] ;  /* 0x0000022630097981 */ /* 0x000364000c1e1520 */
.L_x_40:
[----:B------:R-:W-:Y:S05]  /*2840*/  BSYNC B1 ;  /* 0x0000000000017941 */ /* 0x000fea0003800000 */
.L_x_39:
[----:B------:R-:W-:Y:S01]  /*2850*/  IMAD.MOV.U32 R28, RZ, RZ, R52 ;  /* 0x000000ffff1c7224 */ /* 0x000fe200078e0034 */
[----:B------:R-:W-:Y:S01]  /*2860*/  ISETP.GT.AND P1, PT, R62, 0x80, PT ;  /* 0x000000803e00780c */ /* 0x000fe20003f24270 */
[----:B------:R-:W-:Y:S02]  /*2870*/  IMAD.MOV.U32 R29, RZ, RZ, R57 ;  /* 0x000000ffff1d7224 */ /* 0x000fe400078e0039 */
[----:B-1---5:R-:W-:Y:S01]  /*2880*/  HADD2.F32 R49, -RZ, R9.H0_H0 ;  /* 0x20000009ff317230 */ /* 0x022fe20000004100 */
[----:B------:R-:W-:Y:S01]  /*2890*/  ISETP.GT.AND P2, PT, R64, RZ, P1 ;  /* 0x000000ff4000720c */ /* 0x000fe20000f44270 */
[----:B------:R-:W-:-:S04]  /*28a0*/  IMAD.WIDE.U32 R56, R12, 0x78, R28 ;  /* 0x000000780c387825 */ /* 0x000fc800078e001c */
[----:B------:R-:W-:Y:S01]  /*28b0*/  FMUL R28, R49, R36 ;  /* 0x00000024311c7220 */ /* 0x000fe20000400000 */
[----:B------:R-:W-:Y:S01]  /*28c0*/  IMAD R53, R13, 0x78, RZ ;  /* 0x000000780d357824 */ /* 0x000fe200078e02ff */
[----:B------:R-:W-:Y:S02]  /*28d0*/  IADD3 R13, P3, R54, R56, RZ ;  /* 0x00000038360d7210 */ /* 0x000fe40007f7e0ff */
[----:B------:R-:W-:Y:S01]  /*28e0*/  FFMA R31, R31, R34, R28 ;  /* 0x000000221f1f7223 */ /* 0x000fe2000000001c */
[----:B------:R-:W-:-:S04]  /*28f0*/  IMAD.IADD R67, R57, 0x1, R53 ;  /* 0x0000000139437824 */ /* 0x000fc800078e0235 */
[----:B0-----:R-:W-:Y:S01]  /*2900*/  IMAD.X R30, R67, 0x1, R15, P3 ;  /* 0x00000001431e7824 */ /* 0x001fe200018e060f */
[C---:B------:R-:W-:Y:S02]  /*2910*/  LEA R28, P3, R13.reuse, R4, 0x1 ;  /* 0x000000040d1c7211 */ /* 0x040fe400078608ff */
[----:B------:R-:W-:Y:S02]  /*2920*/  F2FP.F16.F32.PACK_AB R31, RZ, R31 ;  /* 0x0000001fff1f723e */ /* 0x000fe400000000ff */
[----:B------:R-:W-:Y:S02]  /*2930*/  LEA.HI.X R29, R13, R5, R30, 0x1, P3 ;  /* 0x000000050d1d7211 */ /* 0x000fe400018f0c1e */
[----:B------:R-:W-:Y:S01]  /*2940*/  PRMT R13, R9, 0x7610, R13 ;  /* 0x00007610090d7816 */ /* 0x000fe2000000000d */
[----:B------:R0:W-:Y:S05]  /*2950*/  @P0 STG.E.U16 desc[UR38][R20.64+0x2], R31 ;  /* 0x0000021f14000986 */ /* 0x0001ea000c101526 */
[----:B------:R1:W2:Y:S01]  /*2960*/  @P2 LDG.E.LTC128B.U16 R13, desc[UR38][R28.64] ;  /* 0x000000261c0d2981 */ /* 0x0002a2000c1e1520 */
[----:B------:R-:W-:Y:S01]  /*2970*/  IMAD.WIDE.U32 R58, R10, 0xf0, R20 ;  /* 0x000000f00a3a7825 */ /* 0x000fe200078e0014 */
[----:B------:R-:W-:Y:S03]  /*2980*/  BSSY B1, `(.L_x_41) ;  /* 0x0000017000017945 */ /* 0x000fe60003800000 */
[----:B------:R-:W-:-:S02]  /*2990*/  IMAD R65, R11, 0xf0, RZ ;  /* 0x000000f00b417824 */ /* 0x000fc400078e02ff */
[----:B0-----:R-:W-:-:S04]  /*29a0*/  IMAD.WIDE.U32 R30, R12, 0x78, R50 ;  /* 0x000000780c1e7825 */ /* 0x001fc800078e0032 */
[----:B------:R-:W-:Y:S02]  /*29b0*/  IMAD.IADD R53, R53, 0x1, R31 ;  /* 0x0000000135357824 */ /* 0x000fe400078e021f */
[----:B------:R-:W-:Y:S02]  /*29c0*/  IMAD.MOV.U32 R52, RZ, RZ, R30 ;  /* 0x000000ffff347224 */ /* 0x000fe400078e001e */
[----:B------:R-:W-:Y:S02]  /*29d0*/  IMAD.IADD R11, R59, 0x1, R65 ;  /* 0x000000013b0b7824 */ /* 0x000fe400078e0241 */
[----:B------:R-:W-:-:S03]  /*29e0*/  IMAD.WIDE.U32 R48, R6, R12, R52 ;  /* 0x0000000c06307225 */ /* 0x000fc600078e0034 */
[----:B------:R-:W-:-:S04]  /*29f0*/  IADD3 R48, P0, R2, R48, RZ ;  /* 0x0000003002307210 */ /* 0x000fc80007f1e0ff */
[----:B------:R-:W-:Y:S02]  /*2a00*/  IADD3.X R49, R3, R63, R49, P0, !PT ;  /* 0x0000003f03317210 */ /* 0x000fe400007fe431 */
[----:B------:R-:W-:Y:S01]  /*2a10*/  ISETP.GT.AND P0, PT, R64, 0x1, P1 ;  /* 0x000000014000780c */ /* 0x000fe20000f04270 */
[----:B-1----:R-:W-:-:S03]  /*2a20*/  IMAD.WIDE.U32 R28, R35, R8, R48 ;  /* 0x00000008231c7225 */ /* 0x002fc600078e0030 */
[----:B------:R-:W-:Y:S01]  /*2a30*/  LEA R48, P1, R28, R4, 0x1 ;  /* 0x000000041c307211 */ /* 0x000fe200078208ff */
[----:B--2---:R-:W-:-:S05]  /*2a40*/  HADD2.F32 R9, -RZ, R13.H0_H0 ;  /* 0x2000000dff097230 */ /* 0x004fca0000004100 */
[----:B------:R-:W-:-:S04]  /*2a50*/  FMUL R9, R9, R36 ;  /* 0x0000002409097220 */ /* 0x000fc80000400000 */
[----:B------:R-:W-:-:S05]  /*2a60*/  FFMA R9, R24, R34, R9 ;  /* 0x0000002218097223 */ /* 0x000fca0000000009 */
[----:B------:R-:W-:Y:S01]  /*2a70*/  F2FP.F16.F32.PACK_AB R10, RZ, R9 ;  /* 0x00000009ff0a723e */ /* 0x000fe200000000ff */
[----:B------:R-:W-:-:S03]  /*2a80*/  IMAD.IADD R9, R61, 0x1, R29 ;  /* 0x000000013d097824 */ /* 0x000fc600078e021d */
[----:B------:R-:W-:Y:S01]  /*2a90*/  PRMT R24, R10, 0x7610, R24 ;  /* 0x000076100a187816 */ /* 0x000fe20000000018 */
[----:B------:R-:W-:Y:S01]  /*2aa0*/  @P2 IMAD.MOV.U32 R10, RZ, RZ, R58 ;  /* 0x000000ffff0a2224 */ /* 0x000fe200078e003a */
[----:B------:R-:W-:-:S04]  /*2ab0*/  LEA.HI.X R49, R28, R5, R9, 0x1, P1 ;  /* 0x000000051c317211 */ /* 0x000fc800008f0c09 */
[----:B------:R0:W-:Y:S01]  /*2ac0*/  @P2 STG.E.U16 desc[UR38][R10.64], R24 ;  /* 0x000000180a002986 */ /* 0x0001e2000c101526 */
[----:B------:R-:W-:Y:S05]  /*2ad0*/  @!P0 BRA `(.L_x_42) ;  /* 0x0000000000048947 */ /* 0x000fea0003800000 */
[----:B------:R1:W5:Y:S02]  /*2ae0*/  LDG.E.LTC128B.U16 R13, desc[UR38][R48.64+0x2] ;  /* 0x00000226300d7981 */ /* 0x000364000c1e1520 */
.L_x_42:
[----:B------:R-:W-:Y:S05]  /*2af0*/  BSYNC B1 ;  /* 0x0000000000017941 */ /* 0x000fea0003800000 */
.L_x_41:
[----:B-----5:R-:W-:Y:S01]  /*2b00*/  HADD2.F32 R7, -RZ, R13.H0_H0 ;  /* 0x2000000dff077230 */ /* 0x020fe20000004100 */
[----:B------:R-:W-:Y:S01]  /*2b10*/  ISETP.GT.AND P1, PT, R62, 0x88, PT ;  /* 0x000000883e00780c */ /* 0x000fe20003f24270 */
[----:B0-----:R-:W-:Y:S01]  /*2b20*/  IMAD.IADD R11, R65, 0x1, R59 ;  /* 0x00000001410b7824 */ /* 0x001fe200078e023b */
[----:B------:R-:W-:Y:S02]  /*2b30*/  IADD3 R54, P3, P4, R54, R56, R50 ;  /* 0x0000003836367210 */ /* 0x000fe40007c7e032 */
[----:B------:R-:W-:Y:S01]  /*2b40*/  FMUL R10, R7, R36 ;  /* 0x00000024070a7220 */ /* 0x000fe20000400000 */
[----:B------:R-:W-:Y:S02]  /*2b50*/  ISETP.GT.AND P2, PT, R64, RZ, P1 ;  /* 0x000000ff4000720c */ /* 0x000fe40000f44270 */
[----:B------:R-:W-:Y:S01]  /*2b60*/  IADD3.X R15, R15, R67, R51, P3, P4 ;  /* 0x000000430f0f7210 */ /* 0x000fe20001fe8433 */
[----:B------:R-:W-:Y:S01]  /*2b70*/  FFMA R10, R25, R34, R10 ;  /* 0x00000022190a7223 */ /* 0x000fe2000000000a */
[----:B------:R-:W-:-:S02]  /*2b80*/  LEA R14, P3, R54, R4, 0x1 ;  /* 0x00000004360e7211 */ /* 0x000fc400078608ff */
[----:B------:R-:W-:Y:S02]  /*2b90*/  PRMT R24, R13, 0x7610, R24 ;  /* 0x000076100d187816 */ /* 0x000fe40000000018 */
[----:B------:R-:W-:Y:S02]  /*2ba0*/  F2FP.F16.F32.PACK_AB R10, RZ, R10 ;  /* 0x0000000aff0a723e */ /* 0x000fe400000000ff */
[----:B------:R-:W-:Y:S02]  /*2bb0*/  LEA.HI.X R15, R54, R5, R15, 0x1, P3 ;  /* 0x00000005360f7211 */ /* 0x000fe400018f0c0f */
[----:B------:R-:W-:Y:S01]  /*2bc0*/  PRMT R25, R10, 0x7610, R25 ;  /* 0x000076100a197816 */ /* 0x000fe20000000019 */
[----:B------:R-:W-:-:S05]  /*2bd0*/  @P0 IMAD.MOV.U32 R10, RZ, RZ, R58 ;  /* 0x000000ffff0a0224 */ /* 0x000fca00078e003a */
[----:B------:R0:W-:Y:S04]  /*2be0*/  @P0 STG.E.U16 desc[UR38][R10.64+0x2], R25 ;  /* 0x000002190a000986 */ /* 0x0001e8000c101526 */
[----:B------:R-:W2:Y:S01]  /*2bf0*/  @P2 LDG.E.LTC128B.U16 R24, desc[UR38][R14.64] ;  /* 0x000000260e182981 */ /* 0x000ea2000c1e1520 */
[----:B------:R-:W-:Y:S01]  /*2c00*/  IADD3 R30, P0, R50, R30, RZ ;  /* 0x0000001e321e7210 */ /* 0x000fe20007f1e0ff */
[----:B------:R-:W-:Y:S01]  /*2c10*/  BSSY B1, `(.L_x_43) ;  /* 0x0000014000017945 */ /* 0x000fe20003800000 */
[----:B------:R-:W-:Y:S02]  /*2c20*/  SHF.L.U64.HI R9, R39, 0x1, R40 ;  /* 0x0000000127097819 */ /* 0x000fe40000010228 */
[----:B------:R-:W-:Y:S01]  /*2c30*/  ISETP.GT.AND P1, PT, R64, 0x1, P1 ;  /* 0x000000014000780c */ /* 0x000fe20000f24270 */
[----:B------:R-:W-:-:S02]  /*2c40*/  IMAD.X R31, R53, 0x1, R51, P0 ;  /* 0x00000001351f7824 */ /* 0x000fc400000e0633 */
[----:B------:R-:W-:Y:S01]  /*2c50*/  IMAD.WIDE.U32 R12, R6, R12, R30 ;  /* 0x0000000c060c7225 */ /* 0x000fe200078e001e */
[----:B------:R-:W-:Y:S02]  /*2c60*/  LEA R6, P0, R39, R20, 0x1 ;  /* 0x0000001427067211 */ /* 0x000fe400078008ff */
[----:B------:R-:W-:-:S04]  /*2c70*/  IADD3 R2, P3, R2, R12, RZ ;  /* 0x0000000c02027210 */ /* 0x000fc80007f7e0ff */
[----:B------:R-:W-:Y:S01]  /*2c80*/  IADD3.X R3, R3, R63, R13, P3, !PT ;  /* 0x0000003f03037210 */ /* 0x000fe20001ffe40d */
[----:B--2---:R-:W-:-:S05]  /*2c90*/  HADD2.F32 R7, -RZ, R24.H0_H0 ;  /* 0x20000018ff077230 */ /* 0x004fca0000004100 */
[----:B------:R-:W-:-:S04]  /*2ca0*/  FMUL R7, R7, R36 ;  /* 0x0000002407077220 */ /* 0x000fc80000400000 */
[----:B------:R-:W-:-:S05]  /*2cb0*/  FFMA R7, R26, R34, R7 ;  /* 0x000000221a077223 */ /* 0x000fca0000000007 */
[----:B0-----:R-:W-:Y:S01]  /*2cc0*/  F2FP.F16.F32.PACK_AB R10, RZ, R7 ;  /* 0x00000007ff0a723e */ /* 0x001fe200000000ff */
[----:B------:R-:W-:Y:S02]  /*2cd0*/  IMAD.X R7, R9, 0x1, R21, P0 ;  /* 0x0000000109077824 */ /* 0x000fe400000e0615 */
[----:B------:R-:W-:-:S03]  /*2ce0*/  IMAD.WIDE.U32 R8, R35, R8, R2 ;  /* 0x0000000823087225 */ /* 0x000fc600078e0002 */
[----:B------:R0:W-:Y:S01]  /*2cf0*/  @P2 STG.E.U16 desc[UR38][R6.64], R10 ;  /* 0x0000000a06002986 */ /* 0x0001e2000c101526 */
[----:B------:R-:W-:Y:S01]  /*2d00*/  IMAD.IADD R2, R61, 0x1, R9 ;  /* 0x000000013d027824 */ /* 0x000fe200078e0209 */
[----:B------:R-:W-:-:S04]  /*2d10*/  LEA R4, P0, R8, R4, 0x1 ;  /* 0x0000000408047211 */ /* 0x000fc800078008ff */
[----:B------:R-:W-:Y:S01]  /*2d20*/  LEA.HI.X R5, R8, R5, R2, 0x1, P0 ;  /* 0x0000000508057211 */ /* 0x000fe200000f0c02 */
[----:B------:R-:W-:Y:S08]  /*2d30*/  @!P1 BRA `(.L_x_44) ;  /* 0x0000000000049947 */ /* 0x000ff00003800000 */
[----:B------:R2:W5:Y:S02]  /*2d40*/  LDG.E.LTC128B.U16 R24, desc[UR38][R4.64+0x2] ;  /* 0x0000022604187981 */ /* 0x000564000c1e1520 */
.L_x_44:
[----:B------:R-:W-:Y:S05]  /*2d50*/  BSYNC B1 ;  /* 0x0000000000017941 */ /* 0x000fea0003800000 */
.L_x_43:
[----:B------:R-:W-:Y:S05]  /*2d60*/  @!P1 BRA `(.L_x_45) ;  /* 0x0000000000e49947 */ /* 0x000fea0003800000 */
[----:B-----5:R-:W-:-:S05]  /*2d70*/  HADD2.F32 R3, -RZ, R24.H0_H0 ;  /* 0x20000018ff037230 */ /* 0x020fca0000004100 */
[----:B------:R-:W-:-:S04]  /*2d80*/  FMUL R2, R3, R36 ;  /* 0x0000002403027220 */ /* 0x000fc80000400000 */
[----:B------:R-:W-:-:S05]  /*2d90*/  FFMA R2, R27, R34, R2 ;  /* 0x000000221b027223 */ /* 0x000fca0000000002 */
[----:B------:R-:W-:-:S05]  /*2da0*/  F2FP.F16.F32.PACK_AB R2, RZ, R2 ;  /* 0x00000002ff02723e */ /* 0x000fca00000000ff */
[----:B------:R3:W-:Y:S01]  /*2db0*/  STG.E.U16 desc[UR38][R6.64+0x2], R2 ;  /* 0x0000020206007986 */ /* 0x0007e2000c101526 */
[----:B------:R-:W-:Y:S05]  /*2dc0*/  BRA `(.L_x_45) ;  /* 0x0000000000cc7947 */ /* 0x000fea0003800000 */
.L_x_34:
[----:B------:R-:W-:Y:S01]  /*2dd0*/  ISETP.GT.AND P3, PT, R62, RZ, PT ;  /* 0x000000ff3e00720c */ /* 0x000fe20003f64270 */
[----:B------:R-:W-:Y:S01]  /*2de0*/  ULDC.64 UR4, c[0x0][0x5c0] ;  /* 0x0001700000047ab9 */ /* 0x000fe20000000a00 */
[-C--:B------:R-:W-:Y:S01]  /*2df0*/  FMUL R28, R28, R34.reuse ;  /* 0x000000221c1c7220 */ /* 0x080fe20000400000 */
[----:B------:R-:W-:Y:S01]  /*2e00*/  LEA R2, P5, R52, UR4, 0x1 ;  /* 0x0000000434027c11 */ /* 0x000fe2000f8a08ff */
[-C--:B------:R-:W-:Y:S01]  /*2e10*/  FMUL R29, R29, R34.reuse ;  /* 0x000000221d1d7220 */ /* 0x080fe20000400000 */
[----:B------:R-:W-:Y:S01]  /*2e20*/  ISETP.GT.AND P4, PT, R64, RZ, P3 ;  /* 0x000000ff4000720c */ /* 0x000fe20001f84270 */
[----:B------:R-:W-:Y:S01]  /*2e30*/  FMUL R30, R30, R34 ;  /* 0x000000221e1e7220 */ /* 0x000fe20000400000 */
[----:B------:R-:W-:Y:S01]  /*2e40*/  F2FP.F16.F32.PACK_AB R28, RZ, R28 ;  /* 0x0000001cff1c723e */ /* 0x000fe200000000ff */
[-C--:B------:R-:W-:Y:S01]  /*2e50*/  FMUL R31, R31, R34.reuse ;  /* 0x000000221f1f7220 */ /* 0x080fe20000400000 */
[----:B------:R-:W-:Y:S01]  /*2e60*/  LEA.HI.X R3, R52, UR5, R57, 0x1, P5 ;  /* 0x0000000534037c11 */ /* 0x000fe2000a8f0c39 */
[-C--:B------:R-:W-:Y:S01]  /*2e70*/  FMUL R24, R24, R34.reuse ;  /* 0x0000002218187220 */ /* 0x080fe20000400000 */
[----:B------:R-:W-:Y:S01]  /*2e80*/  ISETP.GT.AND P3, PT, R64, 0x1, P3 ;  /* 0x000000014000780c */ /* 0x000fe20001f64270 */
[----:B------:R-:W-:Y:S01]  /*2e90*/  IMAD R11, R11, 0xf0, RZ ;  /* 0x000000f00b0b7824 */ /* 0x000fe200078e02ff */
[----:B------:R-:W-:Y:S01]  /*2ea0*/  ISETP.GT.AND P1, PT, R62, 0x8, PT ;  /* 0x000000083e00780c */ /* 0x000fe20003f24270 */
[-C--:B------:R-:W-:Y:S01]  /*2eb0*/  FMUL R25, R25, R34.reuse ;  /* 0x0000002219197220 */ /* 0x080fe20000400000 */
[----:B------:R-:W-:Y:S01]  /*2ec0*/  F2FP.F16.F32.PACK_AB R29, RZ, R29 ;  /* 0x0000001dff1d723e */ /* 0x000fe200000000ff */
[----:B------:R-:W-:Y:S01]  /*2ed0*/  FMUL R26, R26, R34 ;  /* 0x000000221a1a7220 */ /* 0x000fe20000400000 */
[----:B------:R-:W-:Y:S01]  /*2ee0*/  LEA R4, P5, R38, R2, 0x1 ;  /* 0x0000000226047211 */ /* 0x000fe200078a08ff */
[----:B------:R-:W-:Y:S01]  /*2ef0*/  @P4 STG.E.U16 desc[UR38][R2.64], R28 ;  /* 0x0000001c02004986 */ /* 0x000fe2000c101526 */
[----:B------:R-:W-:Y:S01]  /*2f00*/  ISETP.GT.AND P4, PT, R64, RZ, P1 ;  /* 0x000000ff4000720c */ /* 0x000fe20000f84270 */
[----:B------:R-:W-:Y:S01]  /*2f10*/  FMUL R27, R27, R34 ;  /* 0x000000221b1b7220 */ /* 0x000fe20000400000 */
[----:B------:R-:W-:-:S02]  /*2f20*/  ISETP.GT.AND P2, PT, R62, 0x80, PT ;  /* 0x000000803e00780c */ /* 0x000fc40003f44270 */
[----:B------:R-:W-:Y:S01]  /*2f30*/  F2FP.F16.F32.PACK_AB R30, RZ, R30 ;  /* 0x0000001eff1e723e */ /* 0x000fe200000000ff */
[----:B------:R0:W-:Y:S01]  /*2f40*/  @P3 STG.E.U16 desc[UR38][R2.64+0x2], R29 ;  /* 0x0000021d02003986 */ /* 0x0001e2000c101526 */
[----:B------:R-:W-:Y:S02]  /*2f50*/  LEA.HI.X R5, R38, R3, R41, 0x1, P5 ;  /* 0x0000000326057211 */ /* 0x000fe400028f0c29 */
[----:B------:R-:W-:Y:S02]  /*2f60*/  ISETP.GT.AND P3, PT, R64, RZ, P2 ;  /* 0x000000ff4000720c */ /* 0x000fe40001764270 */
[----:B------:R-:W-:Y:S02]  /*2f70*/  ISETP.GT.AND P0, PT, R62, 0x88, PT ;  /* 0x000000883e00780c */ /* 0x000fe40003f04270 */
[C---:B------:R-:W-:Y:S01]  /*2f80*/  SHF.L.U64.HI R7, R39.reuse, 0x1, R40 ;  /* 0x0000000127077819 */ /* 0x040fe20000010228 */
[----:B------:R-:W-:Y:S01]  /*2f90*/  @P4 STG.E.U16 desc[UR38][R4.64], R30 ;  /* 0x0000001e04004986 */ /* 0x000fe2000c101526 */
[----:B------:R-:W-:-:S02]  /*2fa0*/  LEA R8, P5, R39, R4, 0x1 ;  /* 0x0000000427087211 */ /* 0x000fc400078a08ff */
[C---:B------:R-:W-:Y:S02]  /*2fb0*/  ISETP.GT.AND P1, PT, R64.reuse, 0x1, P1 ;  /* 0x000000014000780c */ /* 0x040fe40000f24270 */
[C---:B------:R-:W-:Y:S01]  /*2fc0*/  ISETP.GT.AND P4, PT, R64.reuse, RZ, P0 ;  /* 0x000000ff4000720c */ /* 0x040fe20000784270 */
[--C-:B------:R-:W-:Y:S01]  /*2fd0*/  IMAD.X R9, R7, 0x1, R5.reuse, P5 ;  /* 0x0000000107097824 */ /* 0x100fe200028e0605 */
[----:B------:R-:W-:Y:S01]  /*2fe0*/  ISETP.GT.AND P0, PT, R64, 0x1, P0 ;  /* 0x000000014000780c */ /* 0x000fe20000704270 */
[----:B------:R-:W-:Y:S01]  /*2ff0*/  IMAD.WIDE.U32 R6, R10, 0xf0, R4 ;  /* 0x000000f00a067825 */ /* 0x000fe200078e0004 */
[----:B------:R-:W-:Y:S02]  /*3000*/  ISETP.GT.AND P2, PT, R64, 0x1, P2 ;  /* 0x000000014000780c */ /* 0x000fe40001744270 */
[----:B------:R-:W-:Y:S01]  /*3010*/  F2FP.F16.F32.PACK_AB R31, RZ, R31 ;  /* 0x0000001fff1f723e */ /* 0x000fe200000000ff */
[C-C-:B0-----:R-:W-:Y:S01]  /*3020*/  IMAD.IADD R3, R11.reuse, 0x1, R7.reuse ;  /* 0x000000010b037824 */ /* 0x141fe200078e0207 */
[----:B------:R-:W-:Y:S01]  /*3030*/  F2FP.F16.F32.PACK_AB R24, RZ, R24 ;  /* 0x00000018ff18723e */ /* 0x000fe200000000ff */
[----:B------:R-:W-:Y:S01]  /*3040*/  @P3 IMAD.MOV.U32 R2, RZ, RZ, R6 ;  /* 0x000000ffff023224 */ /* 0x000fe200078e0006 */
[----:B------:R-:W-:Y:S01]  /*3050*/  F2FP.F16.F32.PACK_AB R25, RZ, R25 ;  /* 0x00000019ff19723e */ /* 0x000fe200000000ff */
[----:B------:R-:W-:Y:S01]  /*3060*/  @P1 STG.E.U16 desc[UR38][R4.64+0x2], R31 ;  /* 0x0000021f04001986 */ /* 0x000fe2000c101526 */
[----:B------:R-:W-:Y:S01]  /*3070*/  IMAD.IADD R7, R11, 0x1, R7 ;  /* 0x000000010b077824 */ /* 0x000fe200078e0207 */
[----:B------:R-:W-:-:S02]  /*3080*/  F2FP.F16.F32.PACK_AB R26, RZ, R26 ;  /* 0x0000001aff1a723e */ /* 0x000fc400000000ff */
[----:B------:R0:W-:Y:S01]  /*3090*/  @P3 STG.E.U16 desc[UR38][R2.64], R24 ;  /* 0x0000001802003986 */ /* 0x0001e2000c101526 */
[----:B------:R-:W-:-:S03]  /*30a0*/  F2FP.F16.F32.PACK_AB R27, RZ, R27 ;  /* 0x0000001bff1b723e */ /* 0x000fc600000000ff */
[----:B------:R4:W-:Y:S04]  /*30b0*/  @P2 STG.E.U16 desc[UR38][R6.64+0x2], R25 ;  /* 0x0000021906002986 */ /* 0x0009e8000c101526 */
[----:B------:R4:W-:Y:S01]  /*30c0*/  @P4 STG.E.U16 desc[UR38][R8.64], R26 ;  /* 0x0000001a08004986 */ /* 0x0009e2000c101526 */
[----:B0-----:R-:W-:Y:S02]  /*30d0*/  @P0 IMAD.MOV.U32 R2, RZ, RZ, R8 ;  /* 0x000000ffff020224 */ /* 0x001fe400078e0008 */
[----:B------:R-:W-:-:S05]  /*30e0*/  @P0 IMAD.MOV.U32 R3, RZ, RZ, R9 ;  /* 0x000000ffff030224 */ /* 0x000fca00078e0009 */
[----:B------:R4:W-:Y:S02]  /*30f0*/  @P0 STG.E.U16 desc[UR38][R2.64+0x2], R27 ;  /* 0x0000021b02000986 */ /* 0x0009e4000c101526 */
.L_x_45:
[----:B------:R-:W-:Y:S05]  /*3100*/  BSYNC B0 ;  /* 0x0000000000007941 */ /* 0x000fea0003800000 */
.L_x_33:
[----:B------:R-:W-:Y:S01]  /*3110*/  IADD3 R18, P0, R18, UR36, RZ ;  /* 0x0000002412127c10 */ /* 0x000fe2000ff1e0ff */
[----:B------:R-:W-:Y:S01]  /*3120*/  ULDC.64 UR4, c[0x0][0x650] ;  /* 0x0001940000047ab9 */ /* 0x000fe20000000a00 */
[----:B---34-:R-:W-:Y:S01]  /*3130*/  PRMT R2, RZ, 0x7610, R2 ;  /* 0x00007610ff027816 */ /* 0x018fe20000000002 */
[----:B-1----:R-:W-:Y:S01]  /*3140*/  IMAD.MOV.U32 R48, RZ, RZ, -0x1 ;  /* 0xffffffffff307424 */ /* 0x002fe200078e00ff */
[----:B------:R-:W-:Y:S01]  /*3150*/  IADD3.X R19, R19, UR42, RZ, P0, !PT ;  /* 0x0000002a13137c10 */ /* 0x000fe200087fe4ff */
[----:B------:R-:W-:Y:S01]  /*3160*/  IMAD.MOV.U32 R35, RZ, RZ, -0x1 ;  /* 0xffffffffff237424 */ /* 0x000fe200078e00ff */
[----:B------:R-:W-:-:S04]  /*3170*/  ISETP.GE.U32.AND P0, PT, R18, UR4, PT ;  /* 0x0000000412007c0c */ /* 0x000fc8000bf06070 */
[----:B------:R-:W-:-:S13]  /*3180*/  ISETP.GE.U32.AND.EX P0, PT, R19, UR5, PT, P0 ;  /* 0x0000000513007c0c */ /* 0x000fda000bf06100 */
[----:B------:R-:W-:Y:S05]  /*3190*/  @P0 BRA `(.L_x_46) ;  /* 0x00000004004c0947 */ /* 0x000fea0003800000 */
[----:B------:R-:W1:Y:S01]  /*31a0*/  LDC.64 R8, c[0x0][0x628] ;  /* 0x00018a00ff087b82 */ /* 0x000e620000000a00 */
[----:B0-----:R-:W0:Y:S01]  /*31b0*/  S2R R10, SR_CTAID.X ;  /* 0x00000000000a7919 */ /* 0x001e220000002500 */
[----:B------:R-:W-:Y:S02]  /*31c0*/  IMAD.MOV.U32 R6, RZ, RZ, R18 ;  /* 0x000000ffff067224 */ /* 0x000fe400078e0012 */
[----:B------:R-:W-:Y:S01]  /*31d0*/  IMAD.MOV.U32 R7, RZ, RZ, R19 ;  /* 0x000000ffff077224 */ /* 0x000fe200078e0013 */
[----:B------:R-:W3:Y:S03]  /*31e0*/  S2R R14, SR_CTAID.Y ;  /* 0x00000000000e7919 */ /* 0x000ee60000002600 */
[----:B------:R-:W4:Y:S08]  /*31f0*/  LDC R0, c[0x0][0x630] ;  /* 0x00018c00ff007b82 */ /* 0x000f300000000800 */
[----:B------:R-:W0:Y:S01]  /*3200*/  LDC.64 R12, c[0x0][0x620] ;  /* 0x00018800ff0c7b82 */ /* 0x000e220000000a00 */
[----:B-1----:R-:W-:-:S04]  /*3210*/  ISETP.NE.U32.AND P0, PT, R8, RZ, PT ;  /* 0x000000ff0800720c */ /* 0x002fc80003f05070 */
[----:B------:R-:W-:-:S13]  /*3220*/  ISETP.NE.AND.EX P0, PT, R9, RZ, PT, P0 ;  /* 0x000000ff0900720c */ /* 0x000fda0003f05300 */
[----:B0--34-:R-:W-:Y:S05]  /*3230*/  @!P0 BRA `(.L_x_47) ;  /* 0x0000000000288947 */ /* 0x019fea0003800000 */
[----:B------:R-:W0:Y:S02]  /*3240*/  LDC R3, c[0x0][0x634] ;  /* 0x00018d00ff037b82 */ /* 0x000e240000000800 */
[----:B0-----:R-:W-:-:S05]  /*3250*/  IADD3 R7, P0, R18, R3, RZ ;  /* 0x0000000312077210 */ /* 0x001fca0007f1e0ff */
[----:B------:R-:W-:-:S04]  /*3260*/  IMAD.X R11, RZ, RZ, R19, P0 ;  /* 0x000000ffff0b7224 */ /* 0x000fc800000e0613 */
[----:B------:R-:W-:-:S04]  /*3270*/  IMAD.WIDE.U32 R2, R11, R8, RZ ;  /* 0x000000080b027225 */ /* 0x000fc800078e00ff */
[----:B--2---:R-:W-:-:S04]  /*3280*/  IMAD.WIDE.U32 R4, P0, R7, R9, R2 ;  /* 0x0000000907047225 */ /* 0x004fc80007800002 */
[----:B------:R-:W-:-:S04]  /*3290*/  IMAD.WIDE.U32 R2, R7, R8, RZ ;  /* 0x0000000807027225 */ /* 0x000fc800078e00ff */
[----:B------:R-:W-:Y:S01]  /*32a0*/  IMAD.X R7, RZ, RZ, RZ, P0 ;  /* 0x000000ffff077224 */ /* 0x000fe200000e06ff */
[----:B------:R-:W-:Y:S01]  /*32b0*/  IADD3 RZ, P0, R3, R4, RZ ;  /* 0x0000000403ff7210 */ /* 0x000fe20007f1e0ff */
[----:B------:R-:W-:-:S04]  /*32c0*/  IMAD.MOV.U32 R6, RZ, RZ, R5 ;  /* 0x000000ffff067224 */ /* 0x000fc800078e0005 */
[----:B------:R-:W-:-:S08]  /*32d0*/  IMAD.WIDE.U32.X R6, R11, R9, R6, P0 ;  /* 0x000000090b067225 */ /* 0x000fd000000e0406 */
.L_x_47:
[-CC-:B------:R-:W-:Y:S01]  /*32e0*/  SHF.R.U64 R35, R6, R0.reuse, R7.reuse ;  /* 0x0000000006237219 */ /* 0x180fe20000001207 */
[----:B-----5:R-:W0:Y:S01]  /*32f0*/  LDC.64 R24, c[0x0][0x640] ;  /* 0x00019000ff187b82 */ /* 0x020e220000000a00 */
[----:B------:R-:W-:Y:S01]  /*3300*/  SHF.R.U32.HI R0, RZ, R0, R7 ;  /* 0x00000000ff007219 */ /* 0x000fe20000011607 */
[----:B------:R-:W-:Y:S01]  /*3310*/  ULDC UR4, c[0x0][0x150] ;  /* 0x0000540000047ab9 */ /* 0x000fe20000000800 */
[----:B--2---:R-:W-:Y:S02]  /*3320*/  IADD3 R5, P0, RZ, -R35, RZ ;  /* 0x80000023ff057210 */ /* 0x004fe40007f1e0ff */
[----:B------:R-:W-:-:S03]  /*3330*/  I2FP.F32.U32 R6, R10 ;  /* 0x0000000a00067245 */ /* 0x000fc60000201000 */
[----:B------:R-:W1:Y:S01]  /*3340*/  LDC R4, c[0x0][0x618] ;  /* 0x00018600ff047b82 */ /* 0x000e620000000800 */
[----:B------:R-:W-:Y:S02]  /*3350*/  IMAD.X R3, RZ, RZ, ~R0, P0 ;  /* 0x000000ffff037224 */ /* 0x000fe400000e0e00 */
[----:B------:R-:W-:Y:S01]  /*3360*/  FMUL R6, R6, UR4 ;  /* 0x0000000406067c20 */ /* 0x000fe20008400000 */
[----:B------:R-:W-:Y:S01]  /*3370*/  ULDC UR4, c[0x0][0x154] ;  /* 0x0000550000047ab9 */ /* 0x000fe20000000800 */
[-C--:B------:R-:W-:Y:S02]  /*3380*/  IMAD R0, R3, R12.reuse, RZ ;  /* 0x0000000c03007224 */ /* 0x080fe400078e02ff */
[C---:B------:R-:W-:Y:S01]  /*3390*/  IMAD.WIDE.U32 R2, R5.reuse, R12, R18 ;  /* 0x0000000c05027225 */ /* 0x040fe200078e0012 */
[----:B------:R-:W2:Y:S01]  /*33a0*/  LDC R20, c[0x0][0x608] ;  /* 0x00018200ff147b82 */ /* 0x000ea20000000800 */
[----:B------:R-:W3:Y:S02]  /*33b0*/  F2I.U32.TRUNC.NTZ R6, R6 ;  /* 0x0000000600067305 */ /* 0x000ee4000020f000 */
[----:B------:R-:W-:Y:S01]  /*33c0*/  IMAD R5, R5, R13, R0 ;  /* 0x0000000d05057224 */ /* 0x000fe200078e0200 */
[----:B------:R-:W-:-:S03]  /*33d0*/  I2FP.F32.U32 R0, R14 ;  /* 0x0000000e00007245 */ /* 0x000fc60000201000 */
[----:B------:R-:W-:Y:S01]  /*33e0*/  IMAD.IADD R3, R3, 0x1, R5 ;  /* 0x0000000103037824 */ /* 0x000fe200078e0205 */
[----:B------:R-:W4:Y:S01]  /*33f0*/  LDC R9, c[0x0][0x658] ;  /* 0x00019600ff097b82 */ /* 0x000f220000000800 */
[----:B0-----:R-:W-:-:S04]  /*3400*/  ISETP.NE.U32.AND P0, PT, R24, RZ, PT ;  /* 0x000000ff1800720c */ /* 0x001fc80003f05070 */
[----:B------:R-:W-:-:S03]  /*3410*/  ISETP.NE.AND.EX P0, PT, R25, RZ, PT, P0 ;  /* 0x000000ff1900720c */ /* 0x000fc60003f05300 */
[----:B------:R-:W0:Y:S01]  /*3420*/  LDC R7, c[0x0][0x144] ;  /* 0x00005100ff077b82 */ /* 0x000e220000000800 */
[-CC-:B-1----:R-:W-:Y:S01]  /*3430*/  SHF.R.U64 R8, R2, R4.reuse, R3.reuse ;  /* 0x0000000402087219 */ /* 0x182fe20000001203 */
[----:B---3--:R-:W-:Y:S01]  /*3440*/  IMAD.MOV R6, RZ, RZ, -R6 ;  /* 0x000000ffff067224 */ /* 0x008fe200078e0a06 */
[----:B------:R-:W-:Y:S01]  /*3450*/  SHF.R.U32.HI R3, RZ, R4, R3 ;  /* 0x00000004ff037219 */ /* 0x000fe20000011603 */
[----:B------:R-:W-:-:S04]  /*3460*/  FMUL R4, R0, UR4 ;  /* 0x0000000400047c20 */ /* 0x000fc80008400000 */
[----:B------:R-:W1:Y:S01]  /*3470*/  LDC R15, c[0x0][0x148] ;  /* 0x00005200ff0f7b82 */ /* 0x000e620000000800 */
[----:B------:R3:W0:Y:S01]  /*3480*/  F2I.U32.TRUNC.NTZ R12, R4 ;  /* 0x00000004000c7305 */ /* 0x000622000020f000 */
[-CC-:B--2---:R-:W-:Y:S02]  /*3490*/  SHF.R.U64 R11, R8, R20.reuse, R3.reuse ;  /* 0x00000014080b7219 */ /* 0x184fe40000001203 */
[----:B------:R-:W-:-:S04]  /*34a0*/  SHF.R.U32.HI R0, RZ, R20, R3 ;  /* 0x00000014ff007219 */ /* 0x000fc80000011603 */
[----:B------:R-:W2:Y:S01]  /*34b0*/  LDC R26, c[0x0][0x648] ;  /* 0x00019200ff1a7b82 */ /* 0x000ea20000000800 */
[-CC-:B----4-:R-:W-:Y:S02]  /*34c0*/  SHF.R.U64 R13, R11, R9.reuse, R0.reuse ;  /* 0x000000090b0d7219 */ /* 0x190fe40000001200 */
[----:B------:R-:W-:-:S03]  /*34d0*/  SHF.R.U32.HI R3, RZ, R9, R0 ;  /* 0x00000009ff037219 */ /* 0x000fc60000011600 */
[----:B------:R-:W-:Y:S02]  /*34e0*/  IMAD.MOV.U32 R2, RZ, RZ, R13 ;  /* 0x000000ffff027224 */ /* 0x000fe400078e000d */
[----:B------:R-:W4:Y:S01]  /*34f0*/  LDC R27, c[0x0][0x638] ;  /* 0x00018e00ff1b7b82 */ /* 0x000f220000000800 */
[----:B0-----:R-:W-:-:S07]  /*3500*/  IMAD R21, R7, R6, R10 ;  /* 0x0000000607157224 */ /* 0x001fce00078e020a */
[----:B------:R-:W0:Y:S08]  /*3510*/  LDC R28, c[0x0][0x610] ;  /* 0x00018400ff1c7b82 */ /* 0x000e300000000800 */
[----:B------:R-:W0:Y:S01]  /*3520*/  LDC R29, c[0x0][0x600] ;  /* 0x00018000ff1d7b82 */ /* 0x000e220000000800 */
[----:B-123--:R-:W-:Y:S05]  /*3530*/  @!P0 BRA `(.L_x_48) ;  /* 0x0000000000288947 */ /* 0x00efea0003800000 */
[----:B------:R-:W1:Y:S02]  /*3540*/  LDC R0, c[0x0][0x64c] ;  /* 0x00019300ff007b82 */ /* 0x000e640000000800 */
[----:B-1----:R-:W-:-:S05]  /*3550*/  IADD3 R7, P0, R13, R0, RZ ;  /* 0x000000000d077210 */ /* 0x002fca0007f1e0ff */
        /* <DEDUP_REMOVED lines=8> */
.L_x_48:
[----:B------:R-:W-:Y:S01]  /*35e0*/  ISETP.NE.AND P0, PT, R17, 0x1, PT ;  /* 0x000000011100780c */ /* 0x000fe20003f05270 */
[----:B------:R-:W-:Y:S01]  /*35f0*/  IMAD.MOV R12, RZ, RZ, -R12 ;  /* 0x000000ffff0c7224 */ /* 0x000fe200078e0a0c */
[----:B------:R-:W-:Y:S01]  /*3600*/  SHF.R.U64 R0, R2, R26, R3 ;  /* 0x0000001a02007219 */ /* 0x000fe20000001203 */
[----:B------:R-:W-:Y:S01]  /*3610*/  IMAD.MOV.U32 R4, RZ, RZ, 0x1 ;  /* 0x00000001ff047424 */ /* 0x000fe200078e00ff */
[----:B------:R-:W-:-:S03]  /*3620*/  LOP3.LUT R3, R11, R46, RZ, 0xc0, !PT ;  /* 0x0000002e0b037212 */ /* 0x000fc600078ec0ff */
[----:B------:R-:W-:Y:S02]  /*3630*/  IMAD.MOV R2, RZ, RZ, -R0 ;  /* 0x000000ffff027224 */ /* 0x000fe400078e0a00 */
[----:B------:R-:W-:Y:S01]  /*3640*/  IMAD R0, R42, R0, R3 ;  /* 0x000000002a007224 */ /* 0x000fe200078e0203 */
[----:B------:R-:W-:Y:S01]  /*3650*/  LOP3.LUT R3, R8, R45, RZ, 0xc0, !PT ;  /* 0x0000002d08037212 */ /* 0x000fe200078ec0ff */
[----:B----4-:R-:W-:Y:S02]  /*3660*/  IMAD R2, R2, R27, R13 ;  /* 0x0000001b02027224 */ /* 0x010fe400078e020d */
[----:B------:R-:W-:Y:S02]  /*3670*/  @P0 IMAD R21, R15, R12, R14 ;  /* 0x0000000c0f150224 */ /* 0x000fe400078e020e */
[----:B0-----:R-:W-:Y:S01]  /*3680*/  IMAD R3, R2, R29, R3 ;  /* 0x0000001d02037224 */ /* 0x001fe200078e0203 */
[----:B------:R-:W-:Y:S01]  /*3690*/  PRMT R2, R4, 0x7610, R2 ;  /* 0x0000761004027816 */ /* 0x000fe20000000002 */
[----:B------:R-:W-:-:S05]  /*36a0*/  IMAD R0, R0, R28, R21 ;  /* 0x0000001c00007224 */ /* 0x000fca00078e0215 */
[----:B------:R-:W-:Y:S02]  /*36b0*/  SEL R48, R3, R0, !P0 ;  /* 0x0000000003307207 */ /* 0x000fe40004000000 */
[----:B------:R-:W-:-:S07]  /*36c0*/  SEL R0, R0, R3, !P0 ;  /* 0x0000000300007207 */ /* 0x000fce0004000000 */
.L_x_46:
[----:B------:R-:W-:Y:S01]  /*36d0*/  LOP3.LUT P0, RZ, R2, 0xff, RZ, 0xc0, !PT ;  /* 0x000000ff02ff7812 */ /* 0x000fe2000780c0ff */
[----:B------:R-:W-:Y:S01]  /*36e0*/  UIMAD.WIDE.U32 UR4, UR41, 0x38e38e39, URZ ;  /* 0x38e38e39290478a5 */ /* 0x000fe2000f8e003f */
[----:B------:R-:W-:-:S03]  /*36f0*/  IMAD.MOV.U32 R49, RZ, RZ, R0 ;  /* 0x000000ffff317224 */ /* 0x000fc600078e0000 */
[----:B------:R-:W-:-:S04]  /*3700*/  USHF.R.U32.HI UR4, URZ, 0x3, UR5 ;  /* 0x000000033f047899 */ /* 0x000fc80008011605 */
[----:B------:R-:W-:-:S04]  /*3710*/  UIMAD UR41, UR4, -0x24, UR41 ;  /* 0xffffffdc042978a4 */ /* 0x000fc8000f8e0229 */
[----:B------:R-:W-:Y:S08]  /*3720*/  @P0 BRA `(.L_x_49) ;  /* 0xffffffe000640947 */ /* 0x000ff0000383ffff */
[----:B------:R-:W-:Y:S05]  /*3730*/  EXIT ;  /* 0x000000000000794d */ /* 0x000fea0003800000 */
.L_x_8:
        /* <DEDUP_REMOVED lines=26> */
.L_x_51:
[----:B------:R-:W0:Y:S01]  /*38e0*/  LDC.64 R26, c[0x0][0x640] ;  /* 0x00019000ff1a7b82 */ /* 0x000e220000000a00 */
[-CC-:B------:R-:W-:Y:S01]  /*38f0*/  SHF.R.U64 R20, R12, R6.reuse, R13.reuse ;  /* 0x000000060c147219 */ /* 0x180fe2000000120d */
[----:B------:R-:W-:Y:S01]  /*3900*/  IMAD.MOV.U32 R30, RZ, RZ, 0x1 ;  /* 0x00000001ff1e7424 */ /* 0x000fe200078e00ff */
[----:B------:R-:W-:Y:S02]  /*3910*/  SHF.R.U32.HI R6, RZ, R6, R13 ;  /* 0x00000006ff067219 */ /* 0x000fe4000001160d */
[----:B------:R-:W-:-:S03]  /*3920*/  IADD3 R11, P0, RZ, -R20, RZ ;  /* 0x80000014ff0b7210 */ /* 0x000fc60007f1e0ff */
[----:B------:R-:W1:Y:S02]  /*3930*/  LDC R10, c[0x0][0x618] ;  /* 0x00018600ff0a7b82 */ /* 0x000e640000000800 */
[----:B------:R-:W-:-:S04]  /*3940*/  IMAD.X R9, RZ, RZ, ~R6, P0 ;  /* 0x000000ffff097224 */ /* 0x000fc800000e0e06 */
[-C--:B------:R-:W-:Y:S02]  /*3950*/  IMAD R6, R9, R22.reuse, RZ ;  /* 0x0000001609067224 */ /* 0x080fe400078e02ff */
[----:B------:R-:W2:Y:S01]  /*3960*/  LDC R12, c[0x0][0x608] ;  /* 0x00018200ff0c7b82 */ /* 0x000ea20000000800 */
[----:B------:R-:W-:-:S04]  /*3970*/  IMAD.WIDE.U32 R8, R11, R22, R18 ;  /* 0x000000160b087225 */ /* 0x000fc800078e0012 */
[----:B------:R-:W-:-:S03]  /*3980*/  IMAD R11, R11, R23, R6 ;  /* 0x000000170b0b7224 */ /* 0x000fc600078e0206 */
[----:B------:R-:W3:Y:S01]  /*3990*/  LDC R25, c[0x0][0x658] ;  /* 0x00019600ff197b82 */ /* 0x000ee20000000800 */
[----:B------:R-:W-:Y:S01]  /*39a0*/  IMAD.IADD R9, R9, 0x1, R11 ;  /* 0x0000000109097824 */ /* 0x000fe200078e020b */
[----:B0-----:R-:W-:-:S04]  /*39b0*/  ISETP.NE.U32.AND P0, PT, R26, RZ, PT ;  /* 0x000000ff1a00720c */ /* 0x001fc80003f05070 */
[----:B------:R-:W-:Y:S02]  /*39c0*/  ISETP.NE.AND.EX P0, PT, R27, RZ, PT, P0 ;  /* 0x000000ff1b00720c */ /* 0x000fe40003f05300 */
[----:B------:R-:W0:Y:S01]  /*39d0*/  LDC R22, c[0x0][0x600] ;  /* 0x00018000ff167b82 */ /* 0x000e220000000800 */
[-CC-:B-1----:R-:W-:Y:S01]  /*39e0*/  SHF.R.U64 R14, R8, R10.reuse, R9.reuse ;  /* 0x0000000a080e7219 */ /* 0x182fe20000001209 */
[----:B------:R-:W-:Y:S01]  /*39f0*/  IMAD.MOV.U32 R8, RZ, RZ, -0x1 ;  /* 0xffffffffff087424 */ /* 0x000fe200078e00ff */
[----:B------:R-:W-:-:S05]  /*3a00*/  SHF.R.U32.HI R9, RZ, R10, R9 ;  /* 0x0000000aff097219 */ /* 0x000fca0000011609 */
[----:B------:R-:W1:Y:S01]  /*3a10*/  LDC R28, c[0x0][0x648] ;  /* 0x00019200ff1c7b82 */ /* 0x000e620000000800 */
[-CC-:B--2---:R-:W-:Y:S02]  /*3a20*/  SHF.R.U64 R21, R14, R12.reuse, R9.reuse ;  /* 0x0000000c0e157219 */ /* 0x184fe40000001209 */
[----:B------:R-:W-:-:S05]  /*3a30*/  SHF.R.U32.HI R6, RZ, R12, R9 ;  /* 0x0000000cff067219 */ /* 0x000fca0000011609 */
[----:B------:R-:W2:Y:S01]  /*3a40*/  LDC R29, c[0x0][0x638] ;  /* 0x00018e00ff1d7b82 */ /* 0x000ea20000000800 */
[-C--:B---3--:R-:W-:Y:S02]  /*3a50*/  SHF.L.U32 R8, R8, R25.reuse, RZ ;  /* 0x0000001908087219 */ /* 0x088fe400000006ff */
[-CC-:B------:R-:W-:Y:S02]  /*3a60*/  SHF.R.U64 R23, R21, R25.reuse, R6.reuse ;  /* 0x0000001915177219 */ /* 0x180fe40000001206 */
[----:B------:R-:W-:Y:S02]  /*3a70*/  LOP3.LUT R32, RZ, R8, RZ, 0x33, !PT ;  /* 0x00000008ff207212 */ /* 0x000fe400078e33ff */
[----:B------:R-:W-:Y:S01]  /*3a80*/  SHF.R.U32.HI R9, RZ, R25, R6 ;  /* 0x00000019ff097219 */ /* 0x000fe20000011606 */
[----:B------:R-:W3:Y:S01]  /*3a90*/  LDC R31, c[0x0][0x610] ;  /* 0x00018400ff1f7b82 */ /* 0x000ee20000000800 */
[----:B------:R-:W-:Y:S01]  /*3aa0*/  IMAD.MOV.U32 R8, RZ, RZ, R23 ;  /* 0x000000ffff087224 */ /* 0x000fe200078e0017 */
[----:B------:R-:W-:Y:S06]  /*3ab0*/  @!P0 BRA `(.L_x_52) ;  /* 0x0000000000288947 */ /* 0x000fec0003800000 */
        /* <DEDUP_REMOVED lines=10> */
.L_x_52:
[----:B------:R-:W-:Y:S02]  /*3b60*/  ISETP.NE.AND P0, PT, R17, 0x1, PT ;  /* 0x000000011100780c */ /* 0x000fe40003f05270 */
[----:B-1----:R-:W-:Y:S01]  /*3b70*/  SHF.R.U64 R6, R8, R28, R9 ;  /* 0x0000001c08067219 */ /* 0x002fe20000001209 */
[----:B0-----:R-:W-:Y:S01]  /*3b80*/  VIADD R9, R22, 0xffffffff ;  /* 0xffffffff16097836 */ /* 0x001fe20000000000 */
[----:B------:R-:W-:Y:S02]  /*3b90*/  SHF.L.U32 R30, R30, R25, RZ ;  /* 0x000000191e1e7219 */ /* 0x000fe400000006ff */
[----:B------:R-:W-:Y:S01]  /*3ba0*/  LOP3.LUT R5, R21, R32, RZ, 0xc0, !PT ;  /* 0x0000002015057212 */ /* 0x000fe200078ec0ff */
[----:B------:R-:W-:-:S04]  /*3bb0*/  IMAD.MOV R8, RZ, RZ, -R6 ;  /* 0x000000ffff087224 */ /* 0x000fc800078e0a06 */
[----:B------:R-:W-:Y:S01]  /*3bc0*/  IMAD R6, R30, R6, R5 ;  /* 0x000000061e067224 */ /* 0x000fe200078e0205 */
[----:B------:R-:W-:Y:S01]  /*3bd0*/  LOP3.LUT R5, R14, R9, RZ, 0xc0, !PT ;  /* 0x000000090e057212 */ /* 0x000fe200078ec0ff */
[----:B------:R-:W-:Y:S02]  /*3be0*/  @P0 IMAD R3, R7, R24, R4 ;  /* 0x0000001807030224 */ /* 0x000fe400078e0204 */
[----:B--2---:R-:W-:Y:S02]  /*3bf0*/  IMAD R4, R8, R29, R23 ;  /* 0x0000001d08047224 */ /* 0x004fe400078e0217 */
[----:B---3--:R-:W-:Y:S02]  /*3c00*/  IMAD R3, R6, R31, R3 ;  /* 0x0000001f06037224 */ /* 0x008fe400078e0203 */
[----:B------:R-:W-:Y:S02]  /*3c10*/  IMAD R4, R4, R22, R5 ;  /* 0x0000001604047224 */ /* 0x000fe400078e0205 */
[----:B------:R-:W-:-:S03]  /*3c20*/  IMAD.MOV.U32 R6, RZ, RZ, 0x1 ;  /* 0x00000001ff067424 */ /* 0x000fc600078e00ff */
[----:B------:R-:W-:Y:S02]  /*3c30*/  SEL R22, R4, R3, !P0 ;  /* 0x0000000304167207 */ /* 0x000fe40004000000 */
[----:B------:R-:W-:-:S07]  /*3c40*/  SEL R21, R3, R4, !P0 ;  /* 0x0000000403157207 */ /* 0x000fce0004000000 */
.L_x_50:
[----:B------:R-:W-:-:S08]  /*3c50*/  NOP ;  /* 0x0000000000007918 */ /* 0x000fd00000000000 */
[----:B------:R-:W0:-:S00]  /*3c60*/  USETMAXREG.DEALLOC.CTAPOOL 0x28 ;  /* 0x00000028000079c8 */ /* 0x000e0000080e0500 */
[----:B0-----:R-:W-:-:S13]  /*3c70*/  ISETP.NE.AND P0, PT, R2, RZ, PT ;  /* 0x000000ff0200720c */ /* 0x001fda0003f05270 */
[----:B------:R-:W-:Y:S05]  /*3c80*/  @P0 EXIT ;  /* 0x000000000000094d */ /* 0x000fea0003800000 */
[----:B------:R-:W-:Y:S01]  /*3c90*/  LOP3.LUT P0, RZ, R6, 0xff, RZ, 0xc0, !PT ;  /* 0x000000ff06ff7812 */ /* 0x000fe2000780c0ff */
[----:B------:R-:W-:Y:S02]  /*3ca0*/  IMAD.MOV.U32 R6, RZ, RZ, 0x1 ;  /* 0x00000001ff067424 */ /* 0x000fe400078e00ff */
[----:B------:R-:W-:-:S10]  /*3cb0*/  IMAD.MOV.U32 R7, RZ, RZ, RZ ;  /* 0x000000ffff077224 */ /* 0x000fd400078e00ff */
[----:B------:R-:W-:Y:S05]  /*3cc0*/  @!P0 BRA `(.L_x_53) ;  /* 0x0000000c00308947 */ /* 0x000fea0003800000 */
[----:B------:R-:W0:Y:S01]  /*3cd0*/  LDC R2, c[0x0][0x28c] ;  /* 0x0000a300ff027b82 */ /* 0x000e220000000800 */
[----:B------:R-:W1:Y:S01]  /*3ce0*/  S2R R12, SR_CgaCtaId ;  /* 0x00000000000c7919 */ /* 0x000e620000008800 */
[----:B------:R-:W-:Y:S01]  /*3cf0*/  ULDC UR5, c[0x0][0x658] ;  /* 0x0001960000057ab9 */ /* 0x000fe20000000800 */
[----:B------:R-:W-:Y:S01]  /*3d00*/  UMOV UR6, 0xffffffff ;  /* 0xffffffff00067882 */ /* 0x000fe20000000000 */
[----:B------:R-:W-:Y:S01]  /*3d10*/  BSSY B0, `(.L_x_53) ;  /* 0x00000c7000007945 */ /* 0x000fe20003800000 */
[----:B------:R-:W-:Y:S01]  /*3d20*/  USHF.L.U32 UR6, UR6, UR5, URZ ;  /* 0x0000000506067299 */ /* 0x000fe2000800063f */
[----:B------:R-:W-:Y:S01]  /*3d30*/  IMAD.MOV.U32 R9, RZ, RZ, 0x1 ;  /* 0x00000001ff097424 */ /* 0x000fe200078e00ff */
[----:B------:R-:W-:Y:S01]  /*3d40*/  LOP3.LUT R8, R16, 0x2, RZ, 0xfc, !PT ;  /* 0x0000000210087812 */ /* 0x000fe200078efcff */
[----:B------:R-:W-:Y:S01]  /*3d50*/  IMAD.MOV.U32 R6, RZ, RZ, 0x1 ;  /* 0x00000001ff067424 */ /* 0x000fe200078e00ff */
[----:B------:R-:W-:Y:S01]  /*3d60*/  ULDC UR4, c[0x0][0x600] ;  /* 0x0001800000047ab9 */ /* 0x000fe20000000800 */
[----:B------:R-:W-:Y:S01]  /*3d70*/  IMAD.MOV.U32 R7, RZ, RZ, RZ ;  /* 0x000000ffff077224 */ /* 0x000fe200078e00ff */
[----:B------:R-:W-:Y:S01]  /*3d80*/  UMOV UR7, 0x1 ;  /* 0x0000000100077882 */ /* 0x000fe20000000000 */
[----:B------:R-:W-:-:S02]  /*3d90*/  UIADD3 UR15, UR4, -0x1, URZ ;  /* 0xffffffff040f7890 */ /* 0x000fc4000fffe03f */
[----:B------:R-:W-:Y:S02]  /*3da0*/  USHF.L.U32 UR17, UR7, UR5, URZ ;  /* 0x0000000507117299 */ /* 0x000fe4000800063f */
[----:B------:R-:W-:Y:S01]  /*3db0*/  ULOP3.LUT UR16, URZ, UR6, URZ, 0x33, !UPT ;  /* 0x000000063f107292 */ /* 0x000fe2000f8e333f */
[----:B------:R-:W-:Y:S01]  /*3dc0*/  ULDC.64 UR20, c[0x0][0x198] ;  /* 0x0000660000147ab9 */ /* 0x000fe20000000a00 */
[----:B0-----:R-:W-:-:S05]  /*3dd0*/  VIADD R2, R2, 0xf ;  /* 0x0000000f02027836 */ /* 0x001fca0000000000 */
[----:B------:R-:W-:-:S04]  /*3de0*/  SHF.R.S32.HI R3, RZ, 0x1f, R2 ;  /* 0x0000001fff037819 */ /* 0x000fc80000011402 */
[----:B------:R-:W-:Y:S01]  /*3df0*/  LEA.HI R3, R3, R2, RZ, 0x4 ;  /* 0x0000000203037211 */ /* 0x000fe200078f20ff */
[C---:B-1----:R-:W-:Y:S02]  /*3e00*/  IMAD.SHL.U32 R11, R12.reuse, 0x4, RZ ;  /* 0x000000040c0b7824 */ /* 0x042fe400078e00ff */
[----:B------:R-:W-:Y:S01]  /*3e10*/  IMAD.SHL.U32 R12, R12, 0x40, RZ ;  /* 0x000000400c0c7824 */ /* 0x000fe200078e00ff */
[----:B------:R-:W-:Y:S02]  /*3e20*/  SHF.R.S32.HI R10, RZ, 0x4, R3 ;  /* 0x00000004ff0a7819 */ /* 0x000fe40000011403 */
[----:B------:R-:W-:Y:S02]  /*3e30*/  LOP3.LUT R11, R11, 0x4, RZ, 0xc0, !PT ;  /* 0x000000040b0b7812 */ /* 0x000fe400078ec0ff */
[----:B------:R-:W-:Y:S01]  /*3e40*/  LOP3.LUT R12, R12, 0x40, RZ, 0xc0, !PT ;  /* 0x000000400c0c7812 */ /* 0x000fe200078ec0ff */
[----:B------:R-:W-:-:S07]  /*3e50*/  VIADD R13, R10, 0x1 ;  /* 0x000000010a0d7836 */ /* 0x000fce0000000000 */
.L_x_64:
[----:B------:R-:W-:-:S03]  /*3e60*/  UMOV UR4, 0xffffffff ;  /* 0xffffffff00047882 */ /* 0x000fc60000000000 */
[----:B------:R-:W-:Y:S05]  /*3e70*/  BRA.DIV UR4, `(.L_x_54) ;  /* 0x0000002204307947 */ /* 0x000fea000b800000 */
[----:B------:R-:W-:-:S13]  /*3e80*/  ELECT P6, URZ, PT ;  /* 0x00000000003f782f */ /* 0x000fda00038c0000 */
.L_x_107:
[----:B------:R-:W0:Y:S01]  /*3e90*/  LDC R2, c[0x0][0x28c] ;  /* 0x0000a300ff027b82 */ /* 0x000e220000000800 */
[----:B------:R-:W-:Y:S01]  /*3ea0*/  BSSY B1, `(.L_x_55) ;  /* 0x0000038000017945 */ /* 0x000fe20003800000 */
[----:B0-----:R-:W-:-:S13]  /*3eb0*/  ISETP.LT.OR P6, PT, R2, 0x1, !P6 ;  /* 0x000000010200780c */ /* 0x001fda00077c1670 */
[----:B------:R-:W-:Y:S05]  /*3ec0*/  @P6 BRA `(.L_x_56) ;  /* 0x0000000000d46947 */ /* 0x000fea0003800000 */
[----:B------:R-:W-:Y:S02]  /*3ed0*/  IMAD R22, R22, 0x8, R11 ;  /* 0x0000000816167824 */ /* 0x000fe400078e020b */
[----:B------:R-:W-:Y:S02]  /*3ee0*/  IMAD R21, R21, 0xc0, RZ ;  /* 0x000000c015157824 */ /* 0x000fe400078e02ff */
[----:B------:R-:W-:Y:S02]  /*3ef0*/  IMAD.MOV.U32 R23, RZ, RZ, RZ ;  /* 0x000000ffff177224 */ /* 0x000fe400078e00ff */
[----:B------:R-:W-:Y:S02]  /*3f00*/  IMAD.MOV.U32 R2, RZ, RZ, R13 ;  /* 0x000000ffff027224 */ /* 0x000fe400078e000d */
[----:B------:R-:W-:Y:S02]  /*3f10*/  IMAD.MOV.U32 R3, RZ, RZ, R6 ;  /* 0x000000ffff037224 */ /* 0x000fe400078e0006 */
[----:B------:R-:W-:-:S07]  /*3f20*/  IMAD.MOV.U32 R5, RZ, RZ, R7 ;  /* 0x000000ffff057224 */ /* 0x000fce00078e0007 */
.L_x_59:
[----:B------:R-:W0:Y:S01]  /*3f30*/  S2R R15, SR_CgaCtaId ;  /* 0x00000000000f7919 */ /* 0x000e220000008800 */
[----:B------:R-:W-:Y:S02]  /*3f40*/  MOV R4, 0x400 ;  /* 0x0000040000047802 */ /* 0x000fe40000000f00 */
[----:B------:R-:W-:-:S13]  /*3f50*/  ISETP.NE.AND P1, PT, R0, RZ, PT ;  /* 0x000000ff0000720c */ /* 0x000fda0003f25270 */
[----:B------:R-:W1:Y:S01]  /*3f60*/  @!P1 LDC R14, c[0x0][0x500] ;  /* 0x00014000ff0e9b82 */ /* 0x000e620000000800 */
[----:B0-----:R-:W-:Y:S02]  /*3f70*/  LEA R24, R15, R4, 0x18 ;  /* 0x000000040f187211 */ /* 0x001fe400078ec0ff */
[----:B------:R-:W-:-:S03]  /*3f80*/  SHF.L.U32 R4, R3, 0x1f, RZ ;  /* 0x0000001f03047819 */ /* 0x000fc600000006ff */
[----:B------:R-:W-:-:S04]  /*3f90*/  IMAD R15, R5, 0x8, R24 ;  /* 0x00000008050f7824 */ /* 0x000fc800078e0218 */
[----:B------:R-:W0:Y:S02]  /*3fa0*/  SYNCS.PHASECHK.TRANS64.TRYWAIT P0, [R15+URZ+0x120], R4 ;  /* 0x000120040f0075a7 */ /* 0x000e24000800017f */
[----:B01----:R-:W-:Y:S05]  /*3fb0*/  @!P0 BRA `(.L_x_57) ;  /* 0x0000002000008947 */ /* 0x003fea0003800000 */
.L_x_108:
[----:B0-----:R-:W-:Y:S01]  /*3fc0*/  PRMT R4, R8, 0x9910, RZ ;  /* 0x0000991008047816 */ /* 0x001fe200000000ff */
[----:B------:R0:W-:Y:S03]  /*3fd0*/  @!P1 SYNCS.ARRIVE.TRANS64 RZ, [R15+URZ], R14 ;  /* 0x0000000e0fff99a7 */ /* 0x0001e6000800003f */
[----:B------:R-:W-:-:S13]  /*3fe0*/  ISETP.NE.AND P0, PT, R4, 0x2, PT ;  /* 0x000000020400780c */ /* 0x000fda0003f05270 */
[----:B0-----:R-:W-:Y:S05]  /*3ff0*/  @P0 BRA `(.L_x_58) ;  /* 0x0000000000040947 */ /* 0x001fea0003800000 */
[----:B------:R-:W-:Y:S01]  /*4000*/  BPT.TRAP 0x1 ;  /* 0x000000040000795c */ /* 0x000fe20000300000 */
.L_x_58:
[----:B------:R-:W-:Y:S01]  /*4010*/  IMAD R14, R5, 0x1800, R24 ;  /* 0x00001800050e7824 */ /* 0x000fe200078e0218 */
[----:B------:R-:W-:Y:S01]  /*4020*/  R2UR UR9, R15 ;  /* 0x000000000f0972ca */ /* 0x000fe200000e0000 */
[----:B------:R-:W-:Y:S01]  /*4030*/  IMAD R4, R5, 0x80, R12 ;  /* 0x0000008005047824 */ /* 0x000fe200078e020c */
[----:B------:R-:W-:Y:S01]  /*4040*/  UIADD3 UR4, UP0, UR20, 0xf0, URZ ;  /* 0x000000f014047890 */ /* 0x000fe2000ff1e03f */
[----:B------:R-:W-:Y:S01]  /*4050*/  VIADD R2, R2, 0xffffffff ;  /* 0xffffffff02027836 */ /* 0x000fe20000000000 */
[----:B------:R-:W-:Y:S01]  /*4060*/  R2UR UR5, R14 ;  /* 0x000000000e0572ca */ /* 0x000fe200000e0000 */
[----:B------:R-:W-:Y:S01]  /*4070*/  IMAD R4, R4, 0x2, R24 ;  /* 0x0000000204047824 */ /* 0x000fe200078e0218 */
[----:B------:R-:W-:Y:S01]  /*4080*/  R2UR UR11, R21 ;  /* 0x00000000150b72ca */ /* 0x000fe200000e0000 */
[----:B------:R-:W-:Y:S01]  /*4090*/  UIADD3 UR22, UP1, UR20, 0x1f0, URZ ;  /* 0x000001f014167890 */ /* 0x000fe2000ff3e03f */
[----:B------:R-:W-:Y:S01]  /*40a0*/  R2UR UR10, R23 ;  /* 0x00000000170a72ca */ /* 0x000fe200000e0000 */
[----:B------:R-:W-:Y:S01]  /*40b0*/  VIADD R5, R5, 0x1 ;  /* 0x0000000105057836 */ /* 0x000fe20000000000 */
[----:B------:R-:W-:Y:S01]  /*40c0*/  R2UR UR8, R4 ;  /* 0x00000000040872ca */ /* 0x000fe200000e0000 */
[----:B------:R-:W-:Y:S01]  /*40d0*/  UIADD3.X UR23, URZ, UR21, URZ, UP1, !UPT ;  /* 0x000000153f177290 */ /* 0x000fe20008ffe43f */
[----:B------:R-:W-:Y:S01]  /*40e0*/  R2UR UR12, R20 ;  /* 0x00000000140c72ca */ /* 0x000fe200000e0000 */
[----:B------:R-:W-:Y:S01]  /*40f0*/  UMOV UR6, 0x0 ;  /* 0x0000000000067882 */ /* 0x000fe20000000000 */
[----:B------:R-:W-:Y:S01]  /*4100*/  R2UR UR18, R22 ;  /* 0x00000000161272ca */ /* 0x000fe200000e0000 */
[----:B------:R-:W-:Y:S01]  /*4110*/  UMOV UR7, 0x10000000 ;  /* 0x1000000000077882 */ /* 0x000fe20000000000 */
[----:B------:R-:W-:Y:S01]  /*4120*/  ISETP.GT.AND P1, PT, R2, 0x1, PT ;  /* 0x000000010200780c */ /* 0x000fe20003f24270 */
[----:B------:R-:W-:Y:S01]  /*4130*/  UIADD3 UR13, UR5, 0x300, URZ ;  /* 0x00000300050d7890 */ /* 0x000fe2000fffe03f */
[----:B------:R-:W-:Y:S01]  /*4140*/  ISETP.NE.AND P0, PT, R5, 0x24, PT ;  /* 0x000000240500780c */ /* 0x000fe20003f05270 */
[----:B------:R-:W-:Y:S01]  /*4150*/  UIADD3.X UR5, URZ, UR21, URZ, UP0, !UPT ;  /* 0x000000153f057290 */ /* 0x000fe200087fe43f */
[----:B------:R-:W-:Y:S01]  /*4160*/  VIADD R23, R23, 0x10 ;  /* 0x0000001017177836 */ /* 0x000fe20000000000 */
[----:B------:R-:W-:Y:S01]  /*4170*/  UMOV UR19, 0x30000 ;  /* 0x0003000000137882 */ /* 0x000fe20000000000 */
[----:B------:R-:W-:Y:S01]  /*4180*/  SEL R4, RZ, 0x1, P0 ;  /* 0x00000001ff047807 */ /* 0x000fe20000000000 */
[----:B------:R-:W-:Y:S01]  /*4190*/  UIADD3 UR14, UR8, 0x36300, URZ ;  /* 0x00036300080e7890 */ /* 0x000fe2000fffe03f */
[----:B------:R-:W-:-:S02]  /*41a0*/  SEL R5, R5, RZ, P0 ;  /* 0x000000ff05057207 */ /* 0x000fc40000000000 */
[----:B------:R-:W-:Y:S01]  /*41b0*/  UMOV UR8, UR13 ;  /* 0x0000000d00087c82 */ /* 0x000fe20008000000 */
[----:B------:R-:W-:Y:S01]  /*41c0*/  LOP3.LUT R3, R3, R4, RZ, 0x3c, !PT ;  /* 0x0000000403037212 */ /* 0x000fe200078e3cff */
[----:B------:R0:W-:Y:S02]  /*41d0*/  UTMALDG.3D [UR8], [UR4], desc[UR6] ;  /* 0x00000608040075b4 */ /* 0x0001e40008011000 */
[----:B0-----:R-:W-:Y:S01]  /*41e0*/  UMOV UR8, UR14 ;  /* 0x0000000e00087c82 */ /* 0x001fe20008000000 */
[----:B------:R-:W-:Y:S02]  /*41f0*/  UMOV UR11, UR18 ;  /* 0x00000012000b7c82 */ /* 0x000fe40008000000 */
[----:B------:R0:W-:Y:S02]  /*4200*/  UTMALDG.3D.MULTICAST [UR8], [UR22], UR19, desc[UR6] ;  /* 0x00000608160073b4 */ /* 0x0001e40008011813 */
[----:B0-----:R-:W-:Y:S05]  /*4210*/  @P1 BRA `(.L_x_59) ;  /* 0xfffffffc00441947 */ /* 0x001fea000383ffff */
.L_x_56:
[----:B------:R-:W-:Y:S05]  /*4220*/  BSYNC B1 ;  /* 0x0000000000017941 */ /* 0x000fea0003800000 */
.L_x_55:
[----:B------:R-:W-:Y:S01]  /*4230*/  LOP3.LUT P1, RZ, R9, 0xff, RZ, 0xc0, !PT ;  /* 0x000000ff09ff7812 */ /* 0x000fe2000782c0ff */
[C---:B------:R-:W-:Y:S01]  /*4240*/  IMAD.IADD R4, R10.reuse, 0x1, R7 ;  /* 0x000000010a047824 */ /* 0x040fe200078e0207 */
[----:B------:R-:W-:Y:S01]  /*4250*/  ULDC.64 UR4, c[0x0][0x650] ;  /* 0x0001940000047ab9 */ /* 0x000fe20000000a00 */
[----:B------:R-:W-:Y:S01]  /*4260*/  ISETP.GE.U32.AND P2, PT, R10, 0x24, PT ;  /* 0x000000240a00780c */ /* 0x000fe20003f46070 */
[----:B------:R-:W-:Y:S01]  /*4270*/  BSSY B1, `(.L_x_60) ;  /* 0x000006e000017945 */ /* 0x000fe20003800000 */
[----:B------:R-:W-:Y:S01]  /*4280*/  IMAD.MOV.U32 R21, RZ, RZ, -0x1 ;  /* 0xffffffffff157424 */ /* 0x000fe200078e00ff */
[----:B------:R-:W-:Y:S01]  /*4290*/  ISETP.GT.U32.AND P0, PT, R4, 0x23, PT ;  /* 0x000000230400780c */ /* 0x000fe20003f04070 */
[----:B------:R-:W-:Y:S01]  /*42a0*/  IMAD.MOV.U32 R22, RZ, RZ, -0x1 ;  /* 0xffffffffff167424 */ /* 0x000fe200078e00ff */
[----:B------:R-:W-:Y:S01]  /*42b0*/  PRMT R9, RZ, 0x7610, R9 ;  /* 0x00007610ff097816 */ /* 0x000fe20000000009 */
[----:B------:R-:W-:Y:S01]  /*42c0*/  IMAD.MOV.U32 R20, RZ, RZ, -0x1 ;  /* 0xffffffffff147424 */ /* 0x000fe200078e00ff */
[----:B------:R-:W-:-:S03]  /*42d0*/  ISETP.LT.U32.AND P0, PT, R10, 0x24, P0 ;  /* 0x000000240a00780c */ /* 0x000fc60000701070 */
[----:B------:R-:W0:Y:S01]  /*42e0*/  @P1 S2R R3, SR_CgaCtaId ;  /* 0x0000000000031919 */ /* 0x000e220000008800 */
[----:B------:R-:W-:-:S04]  /*42f0*/  @P1 MOV R2, 0x400 ;  /* 0x0000040000021802 */ /* 0x000fc80000000f00 */
[----:B0-----:R-:W-:Y:S01]  /*4300*/  @P1 LEA R5, R3, R2, 0x18 ;  /* 0x0000000203051211 */ /* 0x001fe200078ec0ff */
[----:B------:R-:W-:-:S03]  /*4310*/  IMAD.WIDE.U32 R2, R4, 0x38e38e39, RZ ;  /* 0x38e38e3904027825 */ /* 0x000fc600078e00ff */
[----:B------:R0:W-:Y:S01]  /*4320*/  @P1 SYNCS.ARRIVE.TRANS64.A1T0 RZ, [R5+URZ+0x258], RZ ;  /* 0x000258ff05ff19a7 */ /* 0x0001e2000810003f */
[----:B------:R-:W-:Y:S02]  /*4330*/  IADD3 R18, P1, R18, UR36, RZ ;  /* 0x0000002412127c10 */ /* 0x000fe4000ff3e0ff */
[----:B------:R-:W-:Y:S02]  /*4340*/  PRMT R2, RZ, 0x7610, R2 ;  /* 0x00007610ff027816 */ /* 0x000fe40000000002 */
[----:B------:R-:W-:Y:S02]  /*4350*/  IADD3.X R19, R19, UR42, RZ, P1, !PT ;  /* 0x0000002a13137c10 */ /* 0x000fe40008ffe4ff */
[----:B0-----:R-:W-:Y:S02]  /*4360*/  SHF.R.U32.HI R5, RZ, 0x3, R3 ;  /* 0x00000003ff057819 */ /* 0x001fe40000011603 */
[----:B------:R-:W-:Y:S02]  /*4370*/  SEL R3, RZ, 0x1, !P0 ;  /* 0x00000001ff037807 */ /* 0x000fe40004000000 */
[----:B------:R-:W-:Y:S01]  /*4380*/  ISETP.GE.U32.AND P0, PT, R18, UR4, PT ;  /* 0x0000000412007c0c */ /* 0x000fe2000bf06070 */
[----:B------:R-:W-:Y:S01]  /*4390*/  IMAD R7, R5, -0x24, R4 ;  /* 0xffffffdc05077824 */ /* 0x000fe200078e0204 */
[----:B------:R-:W-:-:S02]  /*43a0*/  LOP3.LUT R6, R6, R3, RZ, 0x3c, !PT ;  /* 0x0000000306067212 */ /* 0x000fc400078e3cff */
[----:B------:R-:W-:Y:S02]  /*43b0*/  ISETP.GE.U32.AND.EX P0, PT, R19, UR5, PT, P0 ;  /* 0x0000000513007c0c */ /* 0x000fe4000bf06100 */
[----:B------:R-:W-:-:S11]  /*43c0*/  @P2 LOP3.LUT R6, R6, 0x1, R5, 0x78, !PT ;  /* 0x0000000106062812 */ /* 0x000fd600078e7805 */
[----:B------:R-:W-:Y:S05]  /*43d0*/  @P0 BRA `(.L_x_61) ;  /* 0x00000004005c0947 */ /* 0x000fea0003800000 */
[----:B------:R-:W0:Y:S01]  /*43e0*/  S2R R15, SR_CTAID.X ;  /* 0x00000000000f7919 */ /* 0x000e220000002500 */
[----:B------:R-:W-:Y:S01]  /*43f0*/  ULDC.64 UR4, c[0x0][0x628] ;  /* 0x00018a0000047ab9 */ /* 0x000fe20000000a00 */
[----:B------:R-:W-:Y:S01]  /*4400*/  ULDC UR7, c[0x0][0x630] ;  /* 0x00018c0000077ab9 */ /* 0x000fe20000000800 */
[----:B------:R-:W-:Y:S01]  /*4410*/  ISETP.NE.U32.AND P0, PT, RZ, UR4, PT ;  /* 0x00000004ff007c0c */ /* 0x000fe2000bf05070 */
[----:B------:R-:W1:Y:S01]  /*4420*/  S2R R20, SR_CTAID.Y ;  /* 0x0000000000147919 */ /* 0x000e620000002600 */
[----:B------:R-:W-:Y:S01]  /*4430*/  ULDC UR8, c[0x0][0x150] ;  /* 0x0000540000087ab9 */ /* 0x000fe20000000800 */
[----:B------:R-:W-:Y:S01]  /*4440*/  IMAD.MOV.U32 R2, RZ, RZ, R18 ;  /* 0x000000ffff027224 */ /* 0x000fe200078e0012 */
[----:B------:R-:W-:Y:S01]  /*4450*/  ISETP.NE.AND.EX P0, PT, RZ, UR5, PT, P0 ;  /* 0x00000005ff007c0c */ /* 0x000fe2000bf05300 */
[----:B------:R-:W-:Y:S01]  /*4460*/  IMAD.MOV.U32 R3, RZ, RZ, R19 ;  /* 0x000000ffff037224 */ /* 0x000fe200078e0013 */
[----:B0-----:R-:W-:-:S11]  /*4470*/  I2FP.F32.U32 R22, R15 ;  /* 0x0000000f00167245 */ /* 0x001fd60000201000 */
[----:B------:R-:W-:Y:S05]  /*4480*/  @!P0 BRA `(.L_x_62) ;  /* 0x0000000000288947 */ /* 0x000fea0003800000 */
[----:B------:R-:W-:Y:S02]  /*4490*/  ULDC UR6, c[0x0][0x634] ;  /* 0x00018d0000067ab9 */ /* 0x000fe40000000800 */
[----:B------:R-:W-:-:S05]  /*44a0*/  IADD3 R3, P0, R18, UR6, RZ ;  /* 0x0000000612037c10 */ /* 0x000fca000ff1e0ff */
[----:B------:R-:W-:-:S04]  /*44b0*/  IMAD.X R21, RZ, RZ, R19, P0 ;  /* 0x000000ffff157224 */ /* 0x000fc800000e0613 */
[----:B------:R-:W-:-:S04]  /*44c0*/  IMAD.WIDE.U32 R4, R21, UR4, RZ ;  /* 0x0000000415047c25 */ /* 0x000fc8000f8e00ff */
[----:B------:R-:W-:-:S04]  /*44d0*/  IMAD.WIDE.U32 R4, P0, R3, UR5, R4 ;  /* 0x0000000503047c25 */ /* 0x000fc8000f800004 */
[----:B------:R-:W-:-:S04]  /*44e0*/  IMAD.WIDE.U32 R2, R3, UR4, RZ ;  /* 0x0000000403027c25 */ /* 0x000fc8000f8e00ff */
[----:B------:R-:W-:Y:S01]  /*44f0*/  IMAD.MOV.U32 R2, RZ, RZ, R5 ;  /* 0x000000ffff027224 */ /* 0x000fe200078e0005 */
[----:B------:R-:W-:Y:S01]  /*4500*/  IADD3 RZ, P1, R3, R4, RZ ;  /* 0x0000000403ff7210 */ /* 0x000fe20007f3e0ff */
[----:B------:R-:W-:-:S04]  /*4510*/  IMAD.X R3, RZ, RZ, RZ, P0 ;  /* 0x000000ffff037224 */ /* 0x000fc800000e06ff */
[----:B------:R-:W-:-:S08]  /*4520*/  IMAD.WIDE.U32.X R2, R21, UR5, R2, P1 ;  /* 0x0000000515027c25 */ /* 0x000fd000088e0402 */
.L_x_62:
[--C-:B------:R-:W-:Y:S01]  /*4530*/  SHF.R.U64 R14, R2, UR7, R3.reuse ;  /* 0x00000007020e7c19 */ /* 0x100fe20008001203 */
[----:B------:R-:W-:Y:S01]  /*4540*/  FMUL R22, R22, UR8 ;  /* 0x0000000816167c20 */ /* 0x000fe20008400000 */
[----:B------:R-:W-:Y:S01]  /*4550*/  SHF.R.U32.HI R2, RZ, UR7, R3 ;  /* 0x00000007ff027c19 */ /* 0x000fe20008011603 */
[----:B------:R-:W0:Y:S01]  /*4560*/  LDC R4, c[0x0][0x144] ;  /* 0x00005100ff047b82 */ /* 0x000e220000000800 */
[----:B------:R-:W-:Y:S01]  /*4570*/  IADD3 R21, P0, RZ, -R14, RZ ;  /* 0x8000000eff157210 */ /* 0x000fe20007f1e0ff */
[----:B------:R-:W-:Y:S01]  /*4580*/  ULDC.64 UR4, c[0x0][0x620] ;  /* 0x0001880000047ab9 */ /* 0x000fe20000000a00 */
[----:B-1----:R-:W-:Y:S01]  /*4590*/  I2FP.F32.U32 R3, R20 ;  /* 0x0000001400037245 */ /* 0x002fe20000201000 */
[----:B------:R-:W-:Y:S01]  /*45a0*/  ULDC UR6, c[0x0][0x154] ;  /* 0x0000550000067ab9 */ /* 0x000fe20000000800 */
[----:B------:R-:W1:Y:S01]  /*45b0*/  F2I.U32.TRUNC.NTZ R22, R22 ;  /* 0x0000001600167305 */ /* 0x000e62000020f000 */
[----:B------:R-:W-:Y:S01]  /*45c0*/  IMAD.X R2, RZ, RZ, ~R2, P0 ;  /* 0x000000ffff027224 */ /* 0x000fe200000e0e02 */
[----:B------:R-:W-:Y:S01]  /*45d0*/  ISETP.NE.AND P2, PT, R17, 0x1, PT ;  /* 0x000000011100780c */ /* 0x000fe20003f45270 */
[----:B------:R-:W-:Y:S01]  /*45e0*/  FMUL R23, R3, UR6 ;  /* 0x0000000603177c20 */ /* 0x000fe20008400000 */
[----:B------:R-:W2:Y:S01]  /*45f0*/  LDC R25, c[0x0][0x148] ;  /* 0x00005200ff197b82 */ /* 0x000ea20000000800 */
[----:B------:R-:W-:Y:S01]  /*4600*/  IMAD R2, R2, UR4, RZ ;  /* 0x0000000402027c24 */ /* 0x000fe2000f8e02ff */
[----:B------:R-:W-:Y:S01]  /*4610*/  ULDC.64 UR6, c[0x0][0x640] ;  /* 0x0001900000067ab9 */ /* 0x000fe20000000a00 */
[----:B------:R-:W-:Y:S01]  /*4620*/  IMAD.MOV.U32 R3, RZ, RZ, R19 ;  /* 0x000000ffff037224 */ /* 0x000fe200078e0013 */
[----:B------:R-:W-:Y:S01]  /*4630*/  ISETP.NE.U32.AND P0, PT, RZ, UR6, PT ;  /* 0x00000006ff007c0c */ /* 0x000fe2000bf05070 */
[----:B------:R-:W-:Y:S01]  /*4640*/  IMAD R5, R21, UR5, R2 ;  /* 0x0000000515057c24 */ /* 0x000fe2000f8e0202 */
[----:B------:R-:W3:Y:S01]  /*4650*/  F2I.U32.TRUNC.NTZ R23, R23 ;  /* 0x0000001700177305 */ /* 0x000ee2000020f000 */
[----:B------:R-:W-:Y:S01]  /*4660*/  IMAD.MOV.U32 R2, RZ, RZ, R18 ;  /* 0x000000ffff027224 */ /* 0x000fe200078e0012 */
[----:B------:R-:W-:-:S03]  /*4670*/  ISETP.NE.AND.EX P0, PT, RZ, UR7, PT, P0 ;  /* 0x00000007ff007c0c */ /* 0x000fc6000bf05300 */
[----:B------:R-:W-:Y:S01]  /*4680*/  IMAD.WIDE.U32 R2, R21, UR4, R2 ;  /* 0x0000000415027c25 */ /* 0x000fe2000f8e0002 */
[----:B------:R-:W-:-:S03]  /*4690*/  ULDC UR4, c[0x0][0x618] ;  /* 0x0001860000047ab9 */ /* 0x000fc60000000800 */
[----:B------:R-:W-:Y:S02]  /*46a0*/  IMAD.IADD R3, R3, 0x1, R5 ;  /* 0x0000000103037824 */ /* 0x000fe400078e0205 */
[----:B-1----:R-:W-:-:S03]  /*46b0*/  IMAD.MOV R22, RZ, RZ, -R22 ;  /* 0x000000ffff167224 */ /* 0x002fc600078e0a16 */
[----:B------:R-:W-:Y:S01]  /*46c0*/  SHF.R.U64 R21, R2, UR4, R3 ;  /* 0x0000000402157c19 */ /* 0x000fe20008001203 */
[----:B0-----:R-:W-:Y:S01]  /*46d0*/  IMAD R15, R4, R22, R15 ;  /* 0x00000016040f7224 */ /* 0x001fe200078e020f */
[----:B------:R-:W-:Y:S01]  /*46e0*/  SHF.R.U32.HI R2, RZ, UR4, R3 ;  /* 0x00000004ff027c19 */ /* 0x000fe20008011603 */
[----:B------:R-:W-:Y:S01]  /*46f0*/  ULDC UR4, c[0x0][0x608] ;  /* 0x0001820000047ab9 */ /* 0x000fe20000000800 */
[----:B---3--:R-:W-:Y:S02]  /*4700*/  IMAD.MOV R4, RZ, RZ, -R23 ;  /* 0x000000ffff047224 */ /* 0x008fe400078e0a17 */
[--C-:B------:R-:W-:Y:S02]  /*4710*/  SHF.R.U64 R22, R21, UR4, R2.reuse ;  /* 0x0000000415167c19 */ /* 0x100fe40008001202 */
[----:B------:R-:W-:Y:S01]  /*4720*/  SHF.R.U32.HI R3, RZ, UR4, R2 ;  /* 0x00000004ff037c19 */ /* 0x000fe20008011602 */
[----:B------:R-:W-:Y:S01]  /*4730*/  ULDC UR4, c[0x0][0x658] ;  /* 0x0001960000047ab9 */ /* 0x000fe20000000800 */
[----:B--2---:R-:W-:-:S02]  /*4740*/  @P2 IMAD R15, R25, R4, R20 ;  /* 0x00000004190f2224 */ /* 0x004fc400078e0214 */
[--C-:B------:R-:W-:Y:S02]  /*4750*/  SHF.R.U64 R20, R22, UR4, R3.reuse ;  /* 0x0000000416147c19 */ /* 0x100fe40008001203 */
[----:B------:R-:W-:-:S03]  /*4760*/  SHF.R.U32.HI R23, RZ, UR4, R3 ;  /* 0x00000004ff177c19 */ /* 0x000fc60008011603 */
[----:B------:R-:W-:Y:S02]  /*4770*/  IMAD.MOV.U32 R4, RZ, RZ, R20 ;  /* 0x000000ffff047224 */ /* 0x000fe400078e0014 */
[----:B------:R-:W-:Y:S01]  /*4780*/  IMAD.MOV.U32 R3, RZ, RZ, R23 ;  /* 0x000000ffff037224 */ /* 0x000fe200078e0017 */
[----:B------:R-:W-:Y:S06]  /*4790*/  @!P0 BRA `(.L_x_63) ;  /* 0x00000000002c8947 */ /* 0x000fec0003800000 */
        /* <DEDUP_REMOVED lines=9> */
[----:B------:R-:W-:-:S04]  /*4830*/  IMAD.WIDE.U32.X R2, R23, UR7, R2, P1 ;  /* 0x0000000717027c25 */ /* 0x000fc800088e0402 */
[----:B------:R-:W-:-:S07]  /*4840*/  IMAD.MOV.U32 R4, RZ, RZ, R2 ;  /* 0x000000ffff047224 */ /* 0x000fce00078e0002 */
.L_x_63:
[----:B------:R-:W-:Y:S01]  /*4850*/  ULDC UR4, c[0x0][0x648] ;  /* 0x0001920000047ab9 */ /* 0x000fe20000000800 */
[----:B------:R-:W-:Y:S01]  /*4860*/  LOP3.LUT R2, R22, UR16, RZ, 0xc0, !PT ;  /* 0x0000001016027c12 */ /* 0x000fe2000f8ec0ff */
[----:B------:R-:W-:Y:S01]  /*4870*/  ULDC UR5, c[0x0][0x610] ;  /* 0x0001840000057ab9 */ /* 0x000fe20000000800 */
[----:B------:R-:W-:Y:S01]  /*4880*/  SHF.R.U64 R3, R4, UR4, R3 ;  /* 0x0000000404037c19 */ /* 0x000fe20008001203 */
[----:B------:R-:W-:Y:S01]  /*4890*/  ULDC UR4, c[0x0][0x638] ;  /* 0x00018e0000047ab9 */ /* 0x000fe20000000800 */
[----:B------:R-:W-:-:S03]  /*48a0*/  LOP3.LUT R21, R21, UR15, RZ, 0xc0, !PT ;  /* 0x0000000f15157c12 */ /* 0x000fc6000f8ec0ff */
[----:B------:R-:W-:Y:S02]  /*48b0*/  IMAD.MOV R5, RZ, RZ, -R3 ;  /* 0x000000ffff057224 */ /* 0x000fe400078e0a03 */
[----:B------:R-:W-:Y:S02]  /*48c0*/  IMAD R2, R3, UR17, R2 ;  /* 0x0000001103027c24 */ /* 0x000fe4000f8e0202 */
[----:B------:R-:W-:Y:S01]  /*48d0*/  IMAD R20, R5, UR4, R20 ;  /* 0x0000000405147c24 */ /* 0x000fe2000f8e0214 */
[----:B------:R-:W-:Y:S01]  /*48e0*/  ULDC UR4, c[0x0][0x600] ;  /* 0x0001800000047ab9 */ /* 0x000fe20000000800 */
[----:B------:R-:W-:Y:S02]  /*48f0*/  IMAD R15, R2, UR5, R15 ;  /* 0x00000005020f7c24 */ /* 0x000fe4000f8e020f */
[----:B------:R-:W-:Y:S02]  /*4900*/  IMAD R20, R20, UR4, R21 ;  /* 0x0000000414147c24 */ /* 0x000fe4000f8e0215 */
[----:B------:R-:W-:-:S03]  /*4910*/  IMAD.MOV.U32 R2, RZ, RZ, 0x1 ;  /* 0x00000001ff027424 */ /* 0x000fc600078e00ff */
[----:B------:R-:W-:Y:S02]  /*4920*/  SEL R22, R20, R15, !P2 ;  /* 0x0000000f14167207 */ /* 0x000fe40005000000 */
[----:B------:R-:W-:Y:S01]  /*4930*/  SEL R21, R15, R20, !P2 ;  /* 0x000000140f157207 */ /* 0x000fe20005000000 */
[----:B------:R-:W-:-:S07]  /*4940*/  IMAD.MOV.U32 R20, RZ, RZ, R14 ;  /* 0x000000ffff147224 */ /* 0x000fce00078e000e */
.L_x_61:
[----:B------:R-:W-:Y:S05]  /*4950*/  BSYNC B1 ;  /* 0x0000000000017941 */ /* 0x000fea0003800000 */
.L_x_60:
[----:B------:R-:W-:-:S13]  /*4960*/  LOP3.LUT P0, RZ, R2, 0xff, RZ, 0xc0, !PT ;  /* 0x000000ff02ff7812 */ /* 0x000fda000780c0ff */
[----:B------:R-:W-:Y:S05]  /*4970*/  @P0 BRA `(.L_x_64) ;  /* 0xfffffff400380947 */ /* 0x000fea000383ffff */
[----:B------:R-:W-:Y:S05]  /*4980*/  BSYNC B0 ;  /* 0x0000000000007941 */ /* 0x000fea0003800000 */
.L_x_53:
[----:B------:R-:W-:-:S03]  /*4990*/  UMOV UR4, 0xffffffff ;  /* 0xffffffff00047882 */ /* 0x000fc60000000000 */
[----:B------:R-:W-:Y:S05]  /*49a0*/  BRA.DIV UR4, `(.L_x_65) ;  /* 0x0000001604987947 */ /* 0x000fea000b800000 */
[----:B------:R-:W-:-:S13]  /*49b0*/  ELECT P6, URZ, PT ;  /* 0x00000000003f782f */ /* 0x000fda00038c0000 */
.L_x_111:
[----:B------:R-:W-:Y:S04]  /*49c0*/  BSSY B0, `(.L_x_66) ;  /* 0x000014b000007945 */ /* 0x000fe80003800000 */
[----:B------:R-:W-:Y:S05]  /*49d0*/  @!P6 BRA `(.L_x_67) ;  /* 0x000000140024e947 */ /* 0x000fea0003800000 */
[----:B------:R-:W-:-:S04]  /*49e0*/  LOP3.LUT R16, R16, 0x2, RZ, 0xfc, !PT ;  /* 0x0000000210107812 */ /* 0x000fc800078efcff */
[----:B------:R-:W-:-:S13]  /*49f0*/  ISETP.NE.AND P0, PT, R16, 0x3, PT ;  /* 0x000000031000780c */ /* 0x000fda0003f05270 */
[----:B------:R-:W-:Y:S05]  /*4a00*/  @!P0 BRA `(.L_x_68) ;  /* 0x0000000000048947 */ /* 0x000fea0003800000 */
[----:B------:R-:W-:Y:S01]  /*4a10*/  BPT.TRAP 0x1 ;  /* 0x000000040000795c */ /* 0x000fe20000300000 */
.L_x_68:
[----:B------:R-:W0:Y:S01]  /*4a20*/  S2R R3, SR_CgaCtaId ;  /* 0x0000000000037919 */ /* 0x000e220000008800 */
[----:B------:R-:W-:Y:S02]  /*4a30*/  MOV R0, 0x400 ;  /* 0x0000040000007802 */ /* 0x000fe40000000f00 */
[----:B------:R-:W-:Y:S02]  /*4a40*/  SHF.L.U32 R2, R6, 0x1f, RZ ;  /* 0x0000001f06027819 */ /* 0x000fe400000006ff */
[----:B0-----:R-:W-:-:S05]  /*4a50*/  LEA R0, R3, R0, 0x18 ;  /* 0x0000000003007211 */ /* 0x001fca00078ec0ff */
[----:B------:R-:W-:-:S04]  /*4a60*/  VIADD R0, R0, 0x120 ;  /* 0x0000012000007836 */ /* 0x000fc80000000000 */
[C---:B------:R-:W-:Y:S02]  /*4a70*/  IMAD R5, R7.reuse, 0x8, R0 ;  /* 0x0000000807057824 */ /* 0x040fe400078e0200 */
[----:B------:R-:W-:Y:S02]  /*4a80*/  VIADD R7, R7, 0x1 ;  /* 0x0000000107077836 */ /* 0x000fe40000000000 */
[----:B------:R-:W0:Y:S03]  /*4a90*/  SYNCS.PHASECHK.TRANS64.TRYWAIT P0, [R5+URZ], R2 ;  /* 0x00000002050075a7 */ /* 0x000e26000800017f */
[----:B------:R-:W-:-:S04]  /*4aa0*/  ISETP.NE.AND P1, PT, R7, 0x24, PT ;  /* 0x000000240700780c */ /* 0x000fc80003f25270 */
[----:B------:R-:W-:Y:S02]  /*4ab0*/  SEL R3, RZ, 0x1, P1 ;  /* 0x00000001ff037807 */ /* 0x000fe40000800000 */
[----:B------:R-:W-:Y:S02]  /*4ac0*/  SEL R7, R7, RZ, P1 ;  /* 0x000000ff07077207 */ /* 0x000fe40000800000 */
[----:B------:R-:W-:-:S03]  /*4ad0*/  LOP3.LUT R6, R6, R3, RZ, 0x3c, !PT ;  /* 0x0000000306067212 */ /* 0x000fc600078e3cff */
[----:B------:R-:W-:Y:S01]  /*4ae0*/  IMAD R9, R7, 0x8, R0 ;  /* 0x0000000807097824 */ /* 0x000fe200078e0200 */
[----:B------:R-:W-:Y:S01]  /*4af0*/  SHF.L.U32 R4, R6, 0x1f, RZ ;  /* 0x0000001f06047819 */ /* 0x000fe200000006ff */
[----:B0-----:R-:W-:Y:S06]  /*4b00*/  @!P0 BRA `(.L_x_69) ;  /* 0x0000001400608947 */ /* 0x001fec0003800000 */
.L_x_112:
[----:B------:R-:W1:Y:S01]  /*4b10*/  SYNCS.PHASECHK.TRANS64.TRYWAIT P0, [R9+URZ], R4 ;  /* 0x00000004090075a7 */ /* 0x000e62000800017f */
[----:B0-----:R-:W-:-:S05]  /*4b20*/  VIADD R2, R7, 0x1 ;  /* 0x0000000107027836 */ /* 0x001fca0000000000 */
[----:B------:R-:W-:-:S04]  /*4b30*/  ISETP.NE.AND P1, PT, R2, 0x24, PT ;  /* 0x000000240200780c */ /* 0x000fc80003f25270 */
[----:B------:R-:W-:Y:S02]  /*4b40*/  SEL R3, RZ, 0x1, P1 ;  /* 0x00000001ff037807 */ /* 0x000fe40000800000 */
[----:B------:R-:W-:Y:S02]  /*4b50*/  SEL R7, R2, RZ, P1 ;  /* 0x000000ff02077207 */ /* 0x000fe40000800000 */
[----:B------:R-:W-:-:S03]  /*4b60*/  LOP3.LUT R6, R6, R3, RZ, 0x3c, !PT ;  /* 0x0000000306067212 */ /* 0x000fc600078e3cff */
[----:B------:R-:W-:Y:S01]  /*4b70*/  IMAD R8, R7, 0x8, R0 ;  /* 0x0000000807087824 */ /* 0x000fe200078e0200 */
[----:B------:R-:W-:Y:S01]  /*4b80*/  SHF.L.U32 R5, R6, 0x1f, RZ ;  /* 0x0000001f06057819 */ /* 0x000fe200000006ff */
[----:B-1----:R-:W-:Y:S06]  /*4b90*/  @!P0 BRA `(.L_x_70) ;  /* 0x0000001400508947 */ /* 0x002fec0003800000 */
.L_x_113:
[----:B------:R-:W1:Y:S01]  /*4ba0*/  SYNCS.PHASECHK.TRANS64.TRYWAIT P0, [R8+URZ], R5 ;  /* 0x00000005080075a7 */ /* 0x000e62000800017f */
[----:B------:R-:W-:-:S05]  /*4bb0*/  VIADD R2, R7, 0x1 ;  /* 0x0000000107027836 */ /* 0x000fca0000000000 */
[----:B------:R-:W-:-:S04]  /*4bc0*/  ISETP.NE.AND P1, PT, R2, 0x24, PT ;  /* 0x000000240200780c */ /* 0x000fc80003f25270 */
[----:B------:R-:W-:Y:S02]  /*4bd0*/  SEL R3, RZ, 0x1, P1 ;  /* 0x00000001ff037807 */ /* 0x000fe40000800000 */
[----:B------:R-:W-:Y:S02]  /*4be0*/  SEL R7, R2, RZ, P1 ;  /* 0x000000ff02077207 */ /* 0x000fe40000800000 */
[----:B------:R-:W-:-:S03]  /*4bf0*/  LOP3.LUT R6, R6, R3, RZ, 0x3c, !PT ;  /* 0x0000000306067212 */ /* 0x000fc600078e3cff */
[----:B0-----:R-:W-:Y:S01]  /*4c00*/  IMAD R9, R7, 0x8, R0 ;  /* 0x0000000807097824 */ /* 0x001fe200078e0200 */
[----:B------:R-:W-:Y:S01]  /*4c10*/  SHF.L.U32 R4, R6, 0x1f, RZ ;  /* 0x0000001f06047819 */ /* 0x000fe200000006ff */
[----:B-1----:R-:W-:Y:S06]  /*4c20*/  @!P0 BRA `(.L_x_71) ;  /* 0x0000001400408947 */ /* 0x002fec0003800000 */
.L_x_114:
        /* <DEDUP_REMOVED lines=9> */
.L_x_115:
        /* <DEDUP_REMOVED lines=9> */
.L_x_116:
        /* <DEDUP_REMOVED lines=9> */
.L_x_117:
        /* <DEDUP_REMOVED lines=9> */
.L_x_118:
        /* <DEDUP_REMOVED lines=9> */
.L_x_119:
        /* <DEDUP_REMOVED lines=9> */
.L_x_120:
        /* <DEDUP_REMOVED lines=9> */
.L_x_121:
        /* <DEDUP_REMOVED lines=9> */
.L_x_122:
        /* <DEDUP_REMOVED lines=9> */
.L_x_123:
        /* <DEDUP_REMOVED lines=9> */
.L_x_124:
        /* <DEDUP_REMOVED lines=9> */
.L_x_125:
        /* <DEDUP_REMOVED lines=9> */
.L_x_126:
        /* <DEDUP_REMOVED lines=9> */
.L_x_127:
        /* <DEDUP_REMOVED lines=9> */
.L_x_128:
        /* <DEDUP_REMOVED lines=9> */
.L_x_129:
        /* <DEDUP_REMOVED lines=9> */
.L_x_130:
        /* <DEDUP_REMOVED lines=9> */
.L_x_131:
        /* <DEDUP_REMOVED lines=9> */
.L_x_132:
        /* <DEDUP_REMOVED lines=9> */
.L_x_133:
        /* <DEDUP_REMOVED lines=9> */
.L_x_134:
        /* <DEDUP_REMOVED lines=9> */
.L_x_135:
        /* <DEDUP_REMOVED lines=9> */
.L_x_136:
        /* <DEDUP_REMOVED lines=9> */
.L_x_137:
        /* <DEDUP_REMOVED lines=9> */
.L_x_138:
        /* <DEDUP_REMOVED lines=9> */
.L_x_139:
        /* <DEDUP_REMOVED lines=9> */
.L_x_140:
        /* <DEDUP_REMOVED lines=9> */
.L_x_141:
        /* <DEDUP_REMOVED lines=9> */
.L_x_142:
        /* <DEDUP_REMOVED lines=9> */
.L_x_143:
        /* <DEDUP_REMOVED lines=9> */
.L_x_144:
[----:B------:R-:W1:Y:S01]  /*5d10*/  SYNCS.PHASECHK.TRANS64.TRYWAIT P0, [R9+URZ], R4 ;  /* 0x00000004090075a7 */ /* 0x000e62000800017f */
[----:B------:R-:W-:-:S05]  /*5d20*/  VIADD R2, R7, 0x1 ;  /* 0x0000000107027836 */ /* 0x000fca0000000000 */
[----:B------:R-:W-:-:S04]  /*5d30*/  ISETP.NE.AND P1, PT, R2, 0x24, PT ;  /* 0x000000240200780c */ /* 0x000fc80003f25270 */
[----:B------:R-:W-:Y:S02]  /*5d40*/  SEL R3, RZ, 0x1, P1 ;  /* 0x00000001ff037807 */ /* 0x000fe40000800000 */
[----:B------:R-:W-:Y:S02]  /*5d50*/  SEL R7, R2, RZ, P1 ;  /* 0x000000ff02077207 */ /* 0x000fe40000800000 */
[----:B------:R-:W-:-:S03]  /*5d60*/  LOP3.LUT R11, R6, R3, RZ, 0x3c, !PT ;  /* 0x00000003060b7212 */ /* 0x000fc600078e3cff */
[----:B------:R-:W-:Y:S01]  /*5d70*/  IMAD R6, R7, 0x8, R0 ;  /* 0x0000000807067824 */ /* 0x000fe200078e0200 */
[----:B0-----:R-:W-:Y:S01]  /*5d80*/  SHF.L.U32 R5, R11, 0x1f, RZ ;  /* 0x0000001f0b057819 */ /* 0x001fe200000006ff */
[----:B-1----:R-:W-:Y:S06]  /*5d90*/  @!P0 BRA `(.L_x_102) ;  /* 0x0000000c00508947 */ /* 0x002fec0003800000 */
.L_x_145:
[----:B------:R-:W1:Y:S01]  /*5da0*/  SYNCS.PHASECHK.TRANS64.TRYWAIT P0, [R6+URZ], R5 ;  /* 0x00000005060075a7 */ /* 0x000e62000800017f */
[----:B------:R-:W-:-:S05]  /*5db0*/  VIADD R2, R7, 0x1 ;  /* 0x0000000107027836 */ /* 0x000fca0000000000 */
[----:B------:R-:W-:-:S04]  /*5dc0*/  ISETP.NE.AND P1, PT, R2, 0x24, PT ;  /* 0x000000240200780c */ /* 0x000fc80003f25270 */
[----:B0-----:R-:W-:Y:S02]  /*5dd0*/  SEL R4, RZ, 0x1, P1 ;  /* 0x00000001ff047807 */ /* 0x001fe40000800000 */
[----:B------:R-:W-:Y:S02]  /*5de0*/  SEL R3, R2, RZ, P1 ;  /* 0x000000ff02037207 */ /* 0x000fe40000800000 */
[----:B------:R-:W-:Y:S01]  /*5df0*/  LOP3.LUT R4, R11, R4, RZ, 0x3c, !PT ;  /* 0x000000040b047212 */ /* 0x000fe200078e3cff */
[----:B-1----:R-:W-:Y:S06]  /*5e00*/  @!P0 BRA `(.L_x_103) ;  /* 0x0000000c00488947 */ /* 0x002fec0003800000 */
.L_x_146:
[----:B------:R-:W-:Y:S01]  /*5e10*/  IMAD R3, R3, 0x8, R0 ;  /* 0x0000000803037824 */ /* 0x000fe200078e0200 */
[----:B------:R-:W-:-:S07]  /*5e20*/  SHF.L.U32 R0, R4, 0x1f, RZ ;  /* 0x0000001f04007819 */ /* 0x000fce00000006ff */
.L_x_104:
[----:B-1----:R1:W2:Y:S02]  /*5e30*/  SYNCS.PHASECHK.TRANS64.TRYWAIT P0, [R3+URZ], R0 ;  /* 0x00000000030075a7 */ /* 0x0022a4000800017f */
[----:B--2---:R-:W-:Y:S05]  /*5e40*/  @!P0 NANOSLEEP.SYNCS 0x989680 ;  /* 0x009896800000895d */ /* 0x004fea0003900000 */
[----:B------:R-:W2:Y:S02]  /*5e50*/  @!P0 SYNCS.PHASECHK.TRANS64 P0, [R3+URZ], R0 ;  /* 0x00000000030085a7 */ /* 0x000ea4000800007f */
[----:B--2---:R-:W-:Y:S05]  /*5e60*/  @!P0 BRA `(.L_x_104) ;  /* 0xfffffffc00f08947 */ /* 0x004fea000383ffff */
.L_x_67:
[----:B------:R-:W-:Y:S05]  /*5e70*/  BSYNC B0 ;  /* 0x0000000000007941 */ /* 0x000fea0003800000 */
.L_x_66:
[----:B------:R-:W-:Y:S05]  /*5e80*/  EXIT ;  /* 0x000000000000794d */ /* 0x000fea0003800000 */
.L_x_22:
[----:B-1----:R1:W2:Y:S02]  /*5e90*/  SYNCS.PHASECHK.TRANS64.TRYWAIT P1, [R3+URZ], R0 ;  /* 0x00000000030075a7 */ /* 0x0022a4000802017f */
[----:B--2---:R-:W-:Y:S05]  /*5ea0*/  @!P1 NANOSLEEP.SYNCS 0x989680 ;  /* 0x009896800000995d */ /* 0x004fea0003900000 */
[----:B------:R-:W2:Y:S02]  /*5eb0*/  @!P1 SYNCS.PHASECHK.TRANS64 P1, [R3+URZ], R0 ;  /* 0x00000000030095a7 */ /* 0x000ea4000802007f */
[----:B--2---:R-:W-:Y:S05]  /*5ec0*/  @!P1 BRA `(.L_x_22) ;  /* 0xfffffffc00f09947 */ /* 0x004fea000383ffff */
[----:B------:R-:W-:Y:S05]  /*5ed0*/  BRA `(.L_x_21) ;  /* 0xffffffbc00347947 */ /* 0x000fea000383ffff */
.L_x_27:
[----:B-1----:R-:W-:-:S04]  /*5ee0*/  IMAD.U32 R4, RZ, RZ, UR4 ;  /* 0x00000004ff047e24 */ /* 0x002fc8000f8e00ff */
[----:B------:R1:W2:Y:S03]  /*5ef0*/  SYNCS.PHASECHK.TRANS64.TRYWAIT P1, [R4+URZ], R3 ;  /* 0x00000003040075a7 */ /* 0x0002a6000802017f */
[----:B--2---:R-:W-:Y:S05]  /*5f00*/  @!P1 NANOSLEEP.SYNCS 0x989680 ;  /* 0x009896800000995d */ /* 0x004fea0003900000 */
[----:B------:R-:W2:Y:S02]  /*5f10*/  @!P1 SYNCS.PHASECHK.TRANS64 P1, [R4+URZ], R3 ;  /* 0x00000003040095a7 */ /* 0x000ea4000802007f */
[----:B--2---:R-:W-:Y:S05]  /*5f20*/  @!P1 BRA `(.L_x_27) ;  /* 0xfffffffc00ec9947 */ /* 0x004fea000383ffff */
[----:B------:R-:W-:Y:S05]  /*5f30*/  BRA `(.L_x_26) ;  /* 0xffffffbc00b07947 */ /* 0x000fea000383ffff */
.L_x_54:
[----:B------:R-:W-:Y:S01]  /*5f40*/  BSSY B1, `(.L_x_105) ;  /* 0x0000006000017945 */ /* 0x000fe20003800000 */
[----:B------:R-:W-:-:S07]  /*5f50*/  IMAD.MOV.U32 R15, RZ, RZ, -0x1 ;  /* 0xffffffffff0f7424 */ /* 0x000fce00078e00ff */
[----:B------:R-:W-:Y:S05]  /*5f60*/  WARPSYNC.COLLECTIVE R15, `(.L_x_106) ;  /* 0x000000000f0c7348 */ /* 0x000fea0003c00000 */
[----:B------:R-:W-:Y:S02]  /*5f70*/  ELECT P6, UR62, PT ;  /* 0x00000000003e782f */ /* 0x000fe400038c0000 */
[----:B------:R-:W-:Y:S01]  /*5f80*/  MOV R14, UR62 ;  /* 0x0000003e000e7c02 */ /* 0x000fe20008000f00 */
[----:B------:R-:W-:Y:S10]  /*5f90*/  ENDCOLLECTIVE ;  /* 0x000000000000791b */ /* 0x000ff40003800000 */
.L_x_106:
[----:B------:R-:W-:Y:S05]  /*5fa0*/  BSYNC B1 ;  /* 0x0000000000017941 */ /* 0x000fea0003800000 */
.L_x_105:
[----:B------:R-:W-:Y:S05]  /*5fb0*/  BRA `(.L_x_107) ;  /* 0xffffffdc00b47947 */ /* 0x000fea000383ffff */
.L_x_57:
[----:B0-----:R0:W1:Y:S02]  /*5fc0*/  SYNCS.PHASECHK.TRANS64.TRYWAIT P0, [R15+URZ+0x120], R4 ;  /* 0x000120040f0075a7 */ /* 0x001064000800017f */
[----:B-1----:R-:W-:Y:S05]  /*5fd0*/  @!P0 NANOSLEEP.SYNCS 0x989680 ;  /* 0x009896800000895d */ /* 0x002fea0003900000 */
[----:B------:R-:W1:Y:S02]  /*5fe0*/  @!P0 SYNCS.PHASECHK.TRANS64 P0, [R15+URZ+0x120], R4 ;  /* 0x000120040f0085a7 */ /* 0x000e64000800007f */
[----:B-1----:R-:W-:Y:S05]  /*5ff0*/  @!P0 BRA `(.L_x_57) ;  /* 0xfffffffc00f08947 */ /* 0x002fea000383ffff */
[----:B------:R-:W-:Y:S05]  /*6000*/  BRA `(.L_x_108) ;  /* 0xffffffdc00ec7947 */ /* 0x000fea000383ffff */
.L_x_65:
[----:B------:R-:W-:Y:S01]  /*6010*/  BSSY B0, `(.L_x_109) ;  /* 0x0000006000007945 */ /* 0x000fe20003800000 */
[----:B------:R-:W-:-:S07]  /*6020*/  IMAD.MOV.U32 R15, RZ, RZ, -0x1 ;  /* 0xffffffffff0f7424 */ /* 0x000fce00078e00ff */
[----:B------:R-:W-:Y:S05]  /*6030*/  WARPSYNC.COLLECTIVE R15, `(.L_x_110) ;  /* 0x000000000f0c7348 */ /* 0x000fea0003c00000 */
[----:B------:R-:W-:Y:S02]  /*6040*/  ELECT P6, UR62, PT ;  /* 0x00000000003e782f */ /* 0x000fe400038c0000 */
[----:B------:R-:W-:Y:S01]  /*6050*/  MOV R14, UR62 ;  /* 0x0000003e000e7c02 */ /* 0x000fe20008000f00 */
[----:B------:R-:W-:Y:S10]  /*6060*/  ENDCOLLECTIVE ;  /* 0x000000000000791b */ /* 0x000ff40003800000 */
.L_x_110:
[----:B------:R-:W-:Y:S05]  /*6070*/  BSYNC B0 ;  /* 0x0000000000007941 */ /* 0x000fea0003800000 */
.L_x_109:
[----:B------:R-:W-:Y:S05]  /*6080*/  BRA `(.L_x_111) ;  /* 0xffffffe8004c7947 */ /* 0x000fea000383ffff */
.L_x_69:
[----:B0-----:R0:W1:Y:S02]  /*6090*/  SYNCS.PHASECHK.TRANS64.TRYWAIT P0, [R5+URZ], R2 ;  /* 0x00000002050075a7 */ /* 0x001064000800017f */
[----:B-1----:R-:W-:Y:S05]  /*60a0*/  @!P0 NANOSLEEP.SYNCS 0x989680 ;  /* 0x009896800000895d */ /* 0x002fea0003900000 */
[----:B------:R-:W1:Y:S02]  /*60b0*/  @!P0 SYNCS.PHASECHK.TRANS64 P0, [R5+URZ], R2 ;  /* 0x00000002050085a7 */ /* 0x000e64000800007f */
[----:B-1----:R-:W-:Y:S05]  /*60c0*/  @!P0 BRA `(.L_x_69) ;  /* 0xfffffffc00f08947 */ /* 0x002fea000383ffff */
[----:B------:R-:W-:Y:S05]  /*60d0*/  BRA `(.L_x_112) ;  /* 0xffffffe8008c7947 */ /* 0x000fea000383ffff */
.L_x_70:
[----:B0-----:R0:W1:Y:S02]  /*60e0*/  SYNCS.PHASECHK.TRANS64.TRYWAIT P0, [R9+URZ], R4 ;  /* 0x00000004090075a7 */ /* 0x001064000800017f */
[----:B-1----:R-:W-:Y:S05]  /*60f0*/  @!P0 NANOSLEEP.SYNCS 0x989680 ;  /* 0x009896800000895d */ /* 0x002fea0003900000 */
[----:B------:R-:W1:Y:S02]  /*6100*/  @!P0 SYNCS.PHASECHK.TRANS64 P0, [R9+URZ], R4 ;  /* 0x00000004090085a7 */ /* 0x000e64000800007f */
[----:B-1----:R-:W-:Y:S05]  /*6110*/  @!P0 BRA `(.L_x_70) ;  /* 0xfffffffc00f08947 */ /* 0x002fea000383ffff */
[----:B------:R-:W-:Y:S05]  /*6120*/  BRA `(.L_x_113) ;  /* 0xffffffe8009c7947 */ /* 0x000fea000383ffff */
.L_x_71:
[----:B0-----:R0:W1:Y:S02]  /*6130*/  SYNCS.PHASECHK.TRANS64.TRYWAIT P0, [R8+URZ], R5 ;  /* 0x00000005080075a7 */ /* 0x001064000800017f */
[----:B-1----:R-:W-:Y:S05]  /*6140*/  @!P0 NANOSLEEP.SYNCS 0x989680 ;  /* 0x009896800000895d */ /* 0x002fea0003900000 */
[----:B------:R-:W1:Y:S02]  /*6150*/  @!P0 SYNCS.PHASECHK.TRANS64 P0, [R8+URZ], R5 ;  /* 0x00000005080085a7 */ /* 0x000e64000800007f */
[----:B-1----:R-:W-:Y:S05]  /*6160*/  @!P0 BRA `(.L_x_71) ;  /* 0xfffffffc00f08947 */ /* 0x002fea000383ffff */
[----:B------:R-:W-:Y:S05]  /*6170*/  BRA `(.L_x_114) ;  /* 0xffffffe800ac7947 */ /* 0x000fea000383ffff */
.L_x_72:
[----:B0-----:R0:W1:Y:S02]  /*6180*/  SYNCS.PHASECHK.TRANS64.TRYWAIT P0, [R9+URZ], R4 ;  /* 0x00000004090075a7 */ /* 0x001064000800017f */
[----:B-1----:R-:W-:Y:S05]  /*6190*/  @!P0 NANOSLEEP.SYNCS 0x989680 ;  /* 0x009896800000895d */ /* 0x002fea0003900000 */
[----:B------:R-:W1:Y:S02]  /*61a0*/  @!P0 SYNCS.PHASECHK.TRANS64 P0, [R9+URZ], R4 ;  /* 0x00000004090085a7 */ /* 0x000e64000800007f */
[----:B-1----:R-:W-:Y:S05]  /*61b0*/  @!P0 BRA `(.L_x_72) ;  /* 0xfffffffc00f08947 */ /* 0x002fea000383ffff */
[----:B------:R-:W-:Y:S05]  /*61c0*/  BRA `(.L_x_115) ;  /* 0xffffffe800bc7947 */ /* 0x000fea000383ffff */
.L_x_73:
[----:B0-----:R0:W1:Y:S02]  /*61d0*/  SYNCS.PHASECHK.TRANS64.TRYWAIT P0, [R8+URZ], R5 ;  /* 0x00000005080075a7 */ /* 0x001064000800017f */
[----:B-1----:R-:W-:Y:S05]  /*61e0*/  @!P0 NANOSLEEP.SYNCS 0x989680 ;  /* 0x009896800000895d */ /* 0x002fea0003900000 */
[----:B------:R-:W1:Y:S02]  /*61f0*/  @!P0 SYNCS.PHASECHK.TRANS64 P0, [R8+URZ], R5 ;  /* 0x00000005080085a7 */ /* 0x000e64000800007f */
[----:B-1----:R-:W-:Y:S05]  /*6200*/  @!P0 BRA `(.L_x_73) ;  /* 0xfffffffc00f08947 */ /* 0x002fea000383ffff */
[----:B------:R-:W-:Y:S05]  /*6210*/  BRA `(.L_x_116) ;  /* 0xffffffe800cc7947 */ /* 0x000fea000383ffff */
.L_x_74:
[----:B0-----:R0:W1:Y:S02]  /*6220*/  SYNCS.PHASECHK.TRANS64.TRYWAIT P0, [R9+URZ], R4 ;  /* 0x00000004090075a7 */ /* 0x001064000800017f */
[----:B-1----:R-:W-:Y:S05]  /*6230*/  @!P0 NANOSLEEP.SYNCS 0x989680 ;  /* 0x009896800000895d */ /* 0x002fea0003900000 */
[----:B------:R-:W1:Y:S02]  /*6240*/  @!P0 SYNCS.PHASECHK.TRANS64 P0, [R9+URZ], R4 ;  /* 0x00000004090085a7 */ /* 0x000e64000800007f */
[----:B-1----:R-:W-:Y:S05]  /*6250*/  @!P0 BRA `(.L_x_74) ;  /* 0xfffffffc00f08947 */ /* 0x002fea000383ffff */
[----:B------:R-:W-:Y:S05]  /*6260*/  BRA `(.L_x_117) ;  /* 0xffffffe800dc7947 */ /* 0x000fea000383ffff */
.L_x_75:
[----:B0-----:R0:W1:Y:S02]  /*6270*/  SYNCS.PHASECHK.TRANS64.TRYWAIT P0, [R8+URZ], R5 ;  /* 0x00000005080075a7 */ /* 0x001064000800017f */
[----:B-1----:R-:W-:Y:S05]  /*6280*/  @!P0 NANOSLEEP.SYNCS 0x989680 ;  /* 0x009896800000895d */ /* 0x002fea0003900000 */
[----:B------:R-:W1:Y:S02]  /*6290*/  @!P0 SYNCS.PHASECHK.TRANS64 P0, [R8+URZ], R5 ;  /* 0x00000005080085a7 */ /* 0x000e64000800007f */
[----:B-1----:R-:W-:Y:S05]  /*62a0*/  @!P0 BRA `(.L_x_75) ;  /* 0xfffffffc00f08947 */ /* 0x002fea000383ffff */
[----:B------:R-:W-:Y:S05]  /*62b0*/  BRA `(.L_x_118) ;  /* 0xffffffe800ec7947 */ /* 0x000fea000383ffff */
.L_x_76:
[----:B0-----:R0:W1:Y:S02]  /*62c0*/  SYNCS.PHASECHK.TRANS64.TRYWAIT P0, [R9+URZ], R4 ;  /* 0x00000004090075a7 */ /* 0x001064000800017f */
[----:B-1----:R-:W-:Y:S05]  /*62d0*/  @!P0 NANOSLEEP.SYNCS 0x989680 ;  /* 0x009896800000895d */ /* 0x002fea0003900000 */
[----:B------:R-:W1:Y:S02]  /*62e0*/  @!P0 SYNCS.PHASECHK.TRANS64 P0, [R9+URZ], R4 ;  /* 0x00000004090085a7 */ /* 0x000e64000800007f */
[----:B-1----:R-:W-:Y:S05]  /*62f0*/  @!P0 BRA `(.L_x_76) ;  /* 0xfffffffc00f08947 */ /* 0x002fea000383ffff */
[----:B------:R-:W-:Y:S05]  /*6300*/  BRA `(.L_x_119) ;  /* 0xffffffe800fc7947 */ /* 0x000fea000383ffff */
.L_x_77:
[----:B0-----:R0:W1:Y:S02]  /*6310*/  SYNCS.PHASECHK.TRANS64.TRYWAIT P0, [R8+URZ], R5 ;  /* 0x00000005080075a7 */ /* 0x001064000800017f */
[----:B-1----:R-:W-:Y:S05]  /*6320*/  @!P0 NANOSLEEP.SYNCS 0x989680 ;  /* 0x009896800000895d */ /* 0x002fea0003900000 */
[----:B------:R-:W1:Y:S02]  /*6330*/  @!P0 SYNCS.PHASECHK.TRANS64 P0, [R8+URZ], R5 ;  /* 0x00000005080085a7 */ /* 0x000e64000800007f */
[----:B-1----:R-:W-:Y:S05]  /*6340*/  @!P0 BRA `(.L_x_77) ;  /* 0xfffffffc00f08947 */ /* 0x002fea000383ffff */
[----:B------:R-:W-:Y:S05]  /*6350*/  BRA `(.L_x_120) ;  /* 0xffffffec000c7947 */ /* 0x000fea000383ffff */
.L_x_78:
[----:B0-----:R0:W1:Y:S02]  /*6360*/  SYNCS.PHASECHK.TRANS64.TRYWAIT P0, [R9+URZ], R4 ;  /* 0x00000004090075a7 */ /* 0x001064000800017f */
[----:B-1----:R-:W-:Y:S05]  /*6370*/  @!P0 NANOSLEEP.SYNCS 0x989680 ;  /* 0x009896800000895d */ /* 0x002fea0003900000 */
[----:B------:R-:W1:Y:S02]  /*6380*/  @!P0 SYNCS.PHASECHK.TRANS64 P0, [R9+URZ], R4 ;  /* 0x00000004090085a7 */ /* 0x000e64000800007f */
[----:B-1----:R-:W-:Y:S05]  /*6390*/  @!P0 BRA `(.L_x_78) ;  /* 0xfffffffc00f08947 */ /* 0x002fea000383ffff */
[----:B------:R-:W-:Y:S05]  /*63a0*/  BRA `(.L_x_121) ;  /* 0xffffffec001c7947 */ /* 0x000fea000383ffff */
.L_x_79:
[----:B0-----:R0:W1:Y:S02]  /*63b0*/  SYNCS.PHASECHK.TRANS64.TRYWAIT P0, [R8+URZ], R5 ;  /* 0x00000005080075a7 */ /* 0x001064000800017f */
[----:B-1----:R-:W-:Y:S05]  /*63c0*/  @!P0 NANOSLEEP.SYNCS 0x989680 ;  /* 0x009896800000895d */ /* 0x002fea0003900000 */
[----:B------:R-:W1:Y:S02]  /*63d0*/  @!P0 SYNCS.PHASECHK.TRANS64 P0, [R8+URZ], R5 ;  /* 0x00000005080085a7 */ /* 0x000e64000800007f */
[----:B-1----:R-:W-:Y:S05]  /*63e0*/  @!P0 BRA `(.L_x_79) ;  /* 0xfffffffc00f08947 */ /* 0x002fea000383ffff */
[----:B------:R-:W-:Y:S05]  /*63f0*/  BRA `(.L_x_122) ;  /* 0xffffffec002c7947 */ /* 0x000fea000383ffff */
.L_x_80:
[----:B0-----:R0:W1:Y:S02]  /*6400*/  SYNCS.PHASECHK.TRANS64.TRYWAIT P0, [R9+URZ], R4 ;  /* 0x00000004090075a7 */ /* 0x001064000800017f */
[----:B-1----:R-:W-:Y:S05]  /*6410*/  @!P0 NANOSLEEP.SYNCS 0x989680 ;  /* 0x009896800000895d */ /* 0x002fea0003900000 */
[----:B------:R-:W1:Y:S02]  /*6420*/  @!P0 SYNCS.PHASECHK.TRANS64 P0, [R9+URZ], R4 ;  /* 0x00000004090085a7 */ /* 0x000e64000800007f */
[----:B-1----:R-:W-:Y:S05]  /*6430*/  @!P0 BRA `(.L_x_80) ;  /* 0xfffffffc00f08947 */ /* 0x002fea000383ffff */
[----:B------:R-:W-:Y:S05]  /*6440*/  BRA `(.L_x_123) ;  /* 0xffffffec003c7947 */ /* 0x000fea000383ffff */
.L_x_81:
[----:B0-----:R0:W1:Y:S02]  /*6450*/  SYNCS.PHASECHK.TRANS64.TRYWAIT P0, [R8+URZ], R5 ;  /* 0x00000005080075a7 */ /* 0x001064000800017f */
[----:B-1----:R-:W-:Y:S05]  /*6460*/  @!P0 NANOSLEEP.SYNCS 0x989680 ;  /* 0x009896800000895d */ /* 0x002fea0003900000 */
[----:B------:R-:W1:Y:S02]  /*6470*/  @!P0 SYNCS.PHASECHK.TRANS64 P0, [R8+URZ], R5 ;  /* 0x00000005080085a7 */ /* 0x000e64000800007f */
[----:B-1----:R-:W-:Y:S05]  /*6480*/  @!P0 BRA `(.L_x_81) ;  /* 0xfffffffc00f08947 */ /* 0x002fea000383ffff */
[----:B------:R-:W-:Y:S05]  /*6490*/  BRA `(.L_x_124) ;  /* 0xffffffec004c7947 */ /* 0x000fea000383ffff */
.L_x_82:
[----:B0-----:R0:W1:Y:S02]  /*64a0*/  SYNCS.PHASECHK.TRANS64.TRYWAIT P0, [R9+URZ], R4 ;  /* 0x00000004090075a7 */ /* 0x001064000800017f */
[----:B-1----:R-:W-:Y:S05]  /*64b0*/  @!P0 NANOSLEEP.SYNCS 0x989680 ;  /* 0x009896800000895d */ /* 0x002fea0003900000 */
[----:B------:R-:W1:Y:S02]  /*64c0*/  @!P0 SYNCS.PHASECHK.TRANS64 P0, [R9+URZ], R4 ;  /* 0x00000004090085a7 */ /* 0x000e64000800007f */
[----:B-1----:R-:W-:Y:S05]  /*64d0*/  @!P0 BRA `(.L_x_82) ;  /* 0xfffffffc00f08947 */ /* 0x002fea000383ffff */
[----:B------:R-:W-:Y:S05]  /*64e0*/  BRA `(.L_x_125) ;  /* 0xffffffec005c7947 */ /* 0x000fea000383ffff */
.L_x_83:
[----:B0-----:R0:W1:Y:S02]  /*64f0*/  SYNCS.PHASECHK.TRANS64.TRYWAIT P0, [R8+URZ], R5 ;  /* 0x00000005080075a7 */ /* 0x001064000800017f */
[----:B-1----:R-:W-:Y:S05]  /*6500*/  @!P0 NANOSLEEP.SYNCS 0x989680 ;  /* 0x009896800000895d */ /* 0x002fea0003900000 */
[----:B------:R-:W1:Y:S02]  /*6510*/  @!P0 SYNCS.PHASECHK.TRANS64 P0, [R8+URZ], R5 ;  /* 0x00000005080085a7 */ /* 0x000e64000800007f */
[----:B-1----:R-:W-:Y:S05]  /*6520*/  @!P0 BRA `(.L_x_83) ;  /* 0xfffffffc00f08947 */ /* 0x002fea000383ffff */
[----:B------:R-:W-:Y:S05]  /*6530*/  BRA `(.L_x_126) ;  /* 0xffffffec006c7947 */ /* 0x000fea000383ffff */
.L_x_84:
[----:B0-----:R0:W1:Y:S02]  /*6540*/  SYNCS.PHASECHK.TRANS64.TRYWAIT P0, [R9+URZ], R4 ;  /* 0x00000004090075a7 */ /* 0x001064000800017f */
[----:B-1----:R-:W-:Y:S05]  /*6550*/  @!P0 NANOSLEEP.SYNCS 0x989680 ;  /* 0x009896800000895d */ /* 0x002fea0003900000 */
[----:B------:R-:W1:Y:S02]  /*6560*/  @!P0 SYNCS.PHASECHK.TRANS64 P0, [R9+URZ], R4 ;  /* 0x00000004090085a7 */ /* 0x000e64000800007f */
[----:B-1----:R-:W-:Y:S05]  /*6570*/  @!P0 BRA `(.L_x_84) ;  /* 0xfffffffc00f08947 */ /* 0x002fea000383ffff */
[----:B------:R-:W-:Y:S05]  /*6580*/  BRA `(.L_x_127) ;  /* 0xffffffec007c7947 */ /* 0x000fea000383ffff */
.L_x_85:
[----:B0-----:R0:W1:Y:S02]  /*6590*/  SYNCS.PHASECHK.TRANS64.TRYWAIT P0, [R8+URZ], R5 ;  /* 0x00000005080075a7 */ /* 0x001064000800017f */
[----:B-1----:R-:W-:Y:S05]  /*65a0*/  @!P0 NANOSLEEP.SYNCS 0x989680 ;  /* 0x009896800000895d */ /* 0x002fea0003900000 */
[----:B------:R-:W1:Y:S02]  /*65b0*/  @!P0 SYNCS.PHASECHK.TRANS64 P0, [R8+URZ], R5 ;  /* 0x00000005080085a7 */ /* 0x000e64000800007f */
[----:B-1----:R-:W-:Y:S05]  /*65c0*/  @!P0 BRA `(.L_x_85) ;  /* 0xfffffffc00f08947 */ /* 0x002fea000383ffff */
[----:B------:R-:W-:Y:S05]  /*65d0*/  BRA `(.L_x_128) ;  /* 0xffffffec008c7947 */ /* 0x000fea000383ffff */
.L_x_86:
[----:B0-----:R0:W1:Y:S02]  /*65e0*/  SYNCS.PHASECHK.TRANS64.TRYWAIT P0, [R9+URZ], R4 ;  /* 0x00000004090075a7 */ /* 0x001064000800017f */
[----:B-1----:R-:W-:Y:S05]  /*65f0*/  @!P0 NANOSLEEP.SYNCS 0x989680 ;  /* 0x009896800000895d */ /* 0x002fea0003900000 */
[----:B------:R-:W1:Y:S02]  /*6600*/  @!P0 SYNCS.PHASECHK.TRANS64 P0, [R9+URZ], R4 ;  /* 0x00000004090085a7 */ /* 0x000e64000800007f */
[----:B-1----:R-:W-:Y:S05]  /*6610*/  @!P0 BRA `(.L_x_86) ;  /* 0xfffffffc00f08947 */ /* 0x002fea000383ffff */
[----:B------:R-:W-:Y:S05]  /*6620*/  BRA `(.L_x_129) ;  /* 0xffffffec009c7947 */ /* 0x000fea000383ffff */
.L_x_87:
[----:B0-----:R0:W1:Y:S02]  /*6630*/  SYNCS.PHASECHK.TRANS64.TRYWAIT P0, [R8+URZ], R5 ;  /* 0x00000005080075a7 */ /* 0x001064000800017f */
[----:B-1----:R-:W-:Y:S05]  /*6640*/  @!P0 NANOSLEEP.SYNCS 0x989680 ;  /* 0x009896800000895d */ /* 0x002fea0003900000 */
[----:B------:R-:W1:Y:S02]  /*6650*/  @!P0 SYNCS.PHASECHK.TRANS64 P0, [R8+URZ], R5 ;  /* 0x00000005080085a7 */ /* 0x000e64000800007f */
[----:B-1----:R-:W-:Y:S05]  /*6660*/  @!P0 BRA `(.L_x_87) ;  /* 0xfffffffc00f08947 */ /* 0x002fea000383ffff */
[----:B------:R-:W-:Y:S05]  /*6670*/  BRA `(.L_x_130) ;  /* 0xffffffec00ac7947 */ /* 0x000fea000383ffff */
.L_x_88:
[----:B0-----:R0:W1:Y:S02]  /*6680*/  SYNCS.PHASECHK.TRANS64.TRYWAIT P0, [R9+URZ], R4 ;  /* 0x00000004090075a7 */ /* 0x001064000800017f */
[----:B-1----:R-:W-:Y:S05]  /*6690*/  @!P0 NANOSLEEP.SYNCS 0x989680 ;  /* 0x009896800000895d */ /* 0x002fea0003900000 */
[----:B------:R-:W1:Y:S02]  /*66a0*/  @!P0 SYNCS.PHASECHK.TRANS64 P0, [R9+URZ], R4 ;  /* 0x00000004090085a7 */ /* 0x000e64000800007f */
[----:B-1----:R-:W-:Y:S05]  /*66b0*/  @!P0 BRA `(.L_x_88) ;  /* 0xfffffffc00f08947 */ /* 0x002fea000383ffff */
[----:B------:R-:W-:Y:S05]  /*66c0*/  BRA `(.L_x_131) ;  /* 0xffffffec00bc7947 */ /* 0x000fea000383ffff */
.L_x_89:
[----:B0-----:R0:W1:Y:S02]  /*66d0*/  SYNCS.PHASECHK.TRANS64.TRYWAIT P0, [R8+URZ], R5 ;  /* 0x00000005080075a7 */ /* 0x001064000800017f */
[----:B-1----:R-:W-:Y:S05]  /*66e0*/  @!P0 NANOSLEEP.SYNCS 0x989680 ;  /* 0x009896800000895d */ /* 0x002fea0003900000 */
[----:B------:R-:W1:Y:S02]  /*66f0*/  @!P0 SYNCS.PHASECHK.TRANS64 P0, [R8+URZ], R5 ;  /* 0x00000005080085a7 */ /* 0x000e64000800007f */
[----:B-1----:R-:W-:Y:S05]  /*6700*/  @!P0 BRA `(.L_x_89) ;  /* 0xfffffffc00f08947 */ /* 0x002fea000383ffff */
[----:B------:R-:W-:Y:S05]  /*6710*/  BRA `(.L_x_132) ;  /* 0xffffffec00cc7947 */ /* 0x000fea000383ffff */
.L_x_90:
[----:B0-----:R0:W1:Y:S02]  /*6720*/  SYNCS.PHASECHK.TRANS64.TRYWAIT P0, [R9+URZ], R4 ;  /* 0x00000004090075a7 */ /* 0x001064000800017f */
[----:B-1----:R-:W-:Y:S05]  /*6730*/  @!P0 NANOSLEEP.SYNCS 0x989680 ;  /* 0x009896800000895d */ /* 0x002fea0003900000 */
[----:B------:R-:W1:Y:S02]  /*6740*/  @!P0 SYNCS.PHASECHK.TRANS64 P0, [R9+URZ], R4 ;  /* 0x00000004090085a7 */ /* 0x000e64000800007f */
[----:B-1----:R-:W-:Y:S05]  /*6750*/  @!P0 BRA `(.L_x_90) ;  /* 0xfffffffc00f08947 */ /* 0x002fea000383ffff */
[----:B------:R-:W-:Y:S05]  /*6760*/  BRA `(.L_x_133) ;  /* 0xffffffec00dc7947 */ /* 0x000fea000383ffff */
.L_x_91:
[----:B0-----:R0:W1:Y:S02]  /*6770*/  SYNCS.PHASECHK.TRANS64.TRYWAIT P0, [R8+URZ], R5 ;  /* 0x00000005080075a7 */ /* 0x001064000800017f */
[----:B-1----:R-:W-:Y:S05]  /*6780*/  @!P0 NANOSLEEP.SYNCS 0x989680 ;  /* 0x009896800000895d */ /* 0x002fea0003900000 */
[----:B------:R-:W1:Y:S02]  /*6790*/  @!P0 SYNCS.PHASECHK.TRANS64 P0, [R8+URZ], R5 ;  /* 0x00000005080085a7 */ /* 0x000e64000800007f */
[----:B-1----:R-:W-:Y:S05]  /*67a0*/  @!P0 BRA `(.L_x_91) ;  /* 0xfffffffc00f08947 */ /* 0x002fea000383ffff */
[----:B------:R-:W-:Y:S05]  /*67b0*/  BRA `(.L_x_134) ;  /* 0xffffffec00ec7947 */ /* 0x000fea000383ffff */
.L_x_92:
[----:B0-----:R0:W1:Y:S02]  /*67c0*/  SYNCS.PHASECHK.TRANS64.TRYWAIT P0, [R9+URZ], R4 ;  /* 0x00000004090075a7 */ /* 0x001064000800017f */
[----:B-1----:R-:W-:Y:S05]  /*67d0*/  @!P0 NANOSLEEP.SYNCS 0x989680 ;  /* 0x009896800000895d */ /* 0x002fea0003900000 */
[----:B------:R-:W1:Y:S02]  /*67e0*/  @!P0 SYNCS.PHASECHK.TRANS64 P0, [R9+URZ], R4 ;  /* 0x00000004090085a7 */ /* 0x000e64000800007f */
[----:B-1----:R-:W-:Y:S05]  /*67f0*/  @!P0 BRA `(.L_x_92) ;  /* 0xfffffffc00f08947 */ /* 0x002fea000383ffff */
[----:B------:R-:W-:Y:S05]  /*6800*/  BRA `(.L_x_135) ;  /* 0xffffffec00fc7947 */ /* 0x000fea000383ffff */
.L_x_93:
[----:B0-----:R0:W1:Y:S02]  /*6810*/  SYNCS.PHASECHK.TRANS64.TRYWAIT P0, [R8+URZ], R5 ;  /* 0x00000005080075a7 */ /* 0x001064000800017f */
[----:B-1----:R-:W-:Y:S05]  /*6820*/  @!P0 NANOSLEEP.SYNCS 0x989680 ;  /* 0x009896800000895d */ /* 0x002fea0003900000 */
[----:B------:R-:W1:Y:S02]  /*6830*/  @!P0 SYNCS.PHASECHK.TRANS64 P0, [R8+URZ], R5 ;  /* 0x00000005080085a7 */ /* 0x000e64000800007f */
[----:B-1----:R-:W-:Y:S05]  /*6840*/  @!P0 BRA `(.L_x_93) ;  /* 0xfffffffc00f08947 */ /* 0x002fea000383ffff */
[----:B------:R-:W-:Y:S05]  /*6850*/  BRA `(.L_x_136) ;  /* 0xfffffff0000c7947 */ /* 0x000fea000383ffff */
.L_x_94:
[----:B0-----:R0:W1:Y:S02]  /*6860*/  SYNCS.PHASECHK.TRANS64.TRYWAIT P0, [R9+URZ], R4 ;  /* 0x00000004090075a7 */ /* 0x001064000800017f */
[----:B-1----:R-:W-:Y:S05]  /*6870*/  @!P0 NANOSLEEP.SYNCS 0x989680 ;  /* 0x009896800000895d */ /* 0x002fea0003900000 */
[----:B------:R-:W1:Y:S02]  /*6880*/  @!P0 SYNCS.PHASECHK.TRANS64 P0, [R9+URZ], R4 ;  /* 0x00000004090085a7 */ /* 0x000e64000800007f */
[----:B-1----:R-:W-:Y:S05]  /*6890*/  @!P0 BRA `(.L_x_94) ;  /* 0xfffffffc00f08947 */ /* 0x002fea000383ffff */
[----:B------:R-:W-:Y:S05]  /*68a0*/  BRA `(.L_x_137) ;  /* 0xfffffff0001c7947 */ /* 0x000fea000383ffff */
.L_x_95:
[----:B0-----:R0:W1:Y:S02]  /*68b0*/  SYNCS.PHASECHK.TRANS64.TRYWAIT P0, [R8+URZ], R5 ;  /* 0x00000005080075a7 */ /* 0x001064000800017f */
[----:B-1----:R-:W-:Y:S05]  /*68c0*/  @!P0 NANOSLEEP.SYNCS 0x989680 ;  /* 0x009896800000895d */ /* 0x002fea0003900000 */
[----:B------:R-:W1:Y:S02]  /*68d0*/  @!P0 SYNCS.PHASECHK.TRANS64 P0, [R8+URZ], R5 ;  /* 0x00000005080085a7 */ /* 0x000e64000800007f */
[----:B-1----:R-:W-:Y:S05]  /*68e0*/  @!P0 BRA `(.L_x_95) ;  /* 0xfffffffc00f08947 */ /* 0x002fea000383ffff */
[----:B------:R-:W-:Y:S05]  /*68f0*/  BRA `(.L_x_138) ;  /* 0xfffffff0002c7947 */ /* 0x000fea000383ffff */
.L_x_96:
[----:B0-----:R0:W1:Y:S02]  /*6900*/  SYNCS.PHASECHK.TRANS64.TRYWAIT P0, [R9+URZ], R4 ;  /* 0x00000004090075a7 */ /* 0x001064000800017f */
[----:B-1----:R-:W-:Y:S05]  /*6910*/  @!P0 NANOSLEEP.SYNCS 0x989680 ;  /* 0x009896800000895d */ /* 0x002fea0003900000 */
[----:B------:R-:W1:Y:S02]  /*6920*/  @!P0 SYNCS.PHASECHK.TRANS64 P0, [R9+URZ], R4 ;  /* 0x00000004090085a7 */ /* 0x000e64000800007f */
[----:B-1----:R-:W-:Y:S05]  /*6930*/  @!P0 BRA `(.L_x_96) ;  /* 0xfffffffc00f08947 */ /* 0x002fea000383ffff */
[----:B------:R-:W-:Y:S05]  /*6940*/  BRA `(.L_x_139) ;  /* 0xfffffff0003c7947 */ /* 0x000fea000383ffff */
.L_x_97:
[----:B0-----:R0:W1:Y:S02]  /*6950*/  SYNCS.PHASECHK.TRANS64.TRYWAIT P0, [R8+URZ], R5 ;  /* 0x00000005080075a7 */ /* 0x001064000800017f */
[----:B-1----:R-:W-:Y:S05]  /*6960*/  @!P0 NANOSLEEP.SYNCS 0x989680 ;  /* 0x009896800000895d */ /* 0x002fea0003900000 */
[----:B------:R-:W1:Y:S02]  /*6970*/  @!P0 SYNCS.PHASECHK.TRANS64 P0, [R8+URZ], R5 ;  /* 0x00000005080085a7 */ /* 0x000e64000800007f */
[----:B-1----:R-:W-:Y:S05]  /*6980*/  @!P0 BRA `(.L_x_97) ;  /* 0xfffffffc00f08947 */ /* 0x002fea000383ffff */
[----:B------:R-:W-:Y:S05]  /*6990*/  BRA `(.L_x_140) ;  /* 0xfffffff0004c7947 */ /* 0x000fea000383ffff */
.L_x_98:
[----:B0-----:R0:W1:Y:S02]  /*69a0*/  SYNCS.PHASECHK.TRANS64.TRYWAIT P0, [R9+URZ], R4 ;  /* 0x00000004090075a7 */ /* 0x001064000800017f */
[----:B-1----:R-:W-:Y:S05]  /*69b0*/  @!P0 NANOSLEEP.SYNCS 0x989680 ;  /* 0x009896800000895d */ /* 0x002fea0003900000 */
[----:B------:R-:W1:Y:S02]  /*69c0*/  @!P0 SYNCS.PHASECHK.TRANS64 P0, [R9+URZ], R4 ;  /* 0x00000004090085a7 */ /* 0x000e64000800007f */
[----:B-1----:R-:W-:Y:S05]  /*69d0*/  @!P0 BRA `(.L_x_98) ;  /* 0xfffffffc00f08947 */ /* 0x002fea000383ffff */
[----:B------:R-:W-:Y:S05]  /*69e0*/  BRA `(.L_x_141) ;  /* 0xfffffff0005c7947 */ /* 0x000fea000383ffff */
.L_x_99:
[----:B0-----:R0:W1:Y:S02]  /*69f0*/  SYNCS.PHASECHK.TRANS64.TRYWAIT P0, [R8+URZ], R5 ;  /* 0x00000005080075a7 */ /* 0x001064000800017f */
[----:B-1----:R-:W-:Y:S05]  /*6a00*/  @!P0 NANOSLEEP.SYNCS 0x989680 ;  /* 0x009896800000895d */ /* 0x002fea0003900000 */
[----:B------:R-:W1:Y:S02]  /*6a10*/  @!P0 SYNCS.PHASECHK.TRANS64 P0, [R8+URZ], R5 ;  /* 0x00000005080085a7 */ /* 0x000e64000800007f */
[----:B-1----:R-:W-:Y:S05]  /*6a20*/  @!P0 BRA `(.L_x_99) ;  /* 0xfffffffc00f08947 */ /* 0x002fea000383ffff */
[----:B------:R-:W-:Y:S05]  /*6a30*/  BRA `(.L_x_142) ;  /* 0xfffffff0006c7947 */ /* 0x000fea000383ffff */
.L_x_100:
[----:B0-----:R0:W1:Y:S02]  /*6a40*/  SYNCS.PHASECHK.TRANS64.TRYWAIT P0, [R9+URZ], R4 ;  /* 0x00000004090075a7 */ /* 0x001064000800017f */
[----:B-1----:R-:W-:Y:S05]  /*6a50*/  @!P0 NANOSLEEP.SYNCS 0x989680 ;  /* 0x009896800000895d */ /* 0x002fea0003900000 */
[----:B------:R-:W1:Y:S02]  /*6a60*/  @!P0 SYNCS.PHASECHK.TRANS64 P0, [R9+URZ], R4 ;  /* 0x00000004090085a7 */ /* 0x000e64000800007f */
[----:B-1----:R-:W-:Y:S05]  /*6a70*/  @!P0 BRA `(.L_x_100) ;  /* 0xfffffffc00f08947 */ /* 0x002fea000383ffff */
[----:B------:R-:W-:Y:S05]  /*6a80*/  BRA `(.L_x_143) ;  /* 0xfffffff0007c7947 */ /* 0x000fea000383ffff */
.L_x_101:
[----:B0-----:R0:W1:Y:S02]  /*6a90*/  SYNCS.PHASECHK.TRANS64.TRYWAIT P0, [R8+URZ], R5 ;  /* 0x00000005080075a7 */ /* 0x001064000800017f */
[----:B-1----:R-:W-:Y:S05]  /*6aa0*/  @!P0 NANOSLEEP.SYNCS 0x989680 ;  /* 0x009896800000895d */ /* 0x002fea0003900000 */
[----:B------:R-:W1:Y:S02]  /*6ab0*/  @!P0 SYNCS.PHASECHK.TRANS64 P0, [R8+URZ], R5 ;  /* 0x00000005080085a7 */ /* 0x000e64000800007f */
[----:B-1----:R-:W-:Y:S05]  /*6ac0*/  @!P0 BRA `(.L_x_101) ;  /* 0xfffffffc00f08947 */ /* 0x002fea000383ffff */
[----:B------:R-:W-:Y:S05]  /*6ad0*/  BRA `(.L_x_144) ;  /* 0xfffffff0008c7947 */ /* 0x000fea000383ffff */
.L_x_102:
[----:B0-----:R0:W1:Y:S02]  /*6ae0*/  SYNCS.PHASECHK.TRANS64.TRYWAIT P0, [R9+URZ], R4 ;  /* 0x00000004090075a7 */ /* 0x001064000800017f */
[----:B-1----:R-:W-:Y:S05]  /*6af0*/  @!P0 NANOSLEEP.SYNCS 0x989680 ;  /* 0x009896800000895d */ /* 0x002fea0003900000 */
[----:B------:R-:W1:Y:S02]  /*6b00*/  @!P0 SYNCS.PHASECHK.TRANS64 P0, [R9+URZ], R4 ;  /* 0x00000004090085a7 */ /* 0x000e64000800007f */
[----:B-1----:R-:W-:Y:S05]  /*6b10*/  @!P0 BRA `(.L_x_102) ;  /* 0xfffffffc00f08947 */ /* 0x002fea000383ffff */
[----:B------:R-:W-:Y:S05]  /*6b20*/  BRA `(.L_x_145) ;  /* 0xfffffff0009c7947 */ /* 0x000fea000383ffff */
.L_x_103:
[----:B0-----:R0:W1:Y:S02]  /*6b30*/  SYNCS.PHASECHK.TRANS64.TRYWAIT P0, [R6+URZ], R5 ;  /* 0x00000005060075a7 */ /* 0x001064000800017f */
[----:B-1----:R-:W-:Y:S05]  /*6b40*/  @!P0 NANOSLEEP.SYNCS 0x989680 ;  /* 0x009896800000895d */ /* 0x002fea0003900000 */
[----:B------:R-:W1:Y:S02]  /*6b50*/  @!P0 SYNCS.PHASECHK.TRANS64 P0, [R6+URZ], R5 ;  /* 0x00000005060085a7 */ /* 0x000e64000800007f */
[----:B-1----:R-:W-:Y:S05]  /*6b60*/  @!P0 BRA `(.L_x_103) ;  /* 0xfffffffc00f08947 */ /* 0x002fea000383ffff */
[----:B------:R-:W-:Y:S05]  /*6b70*/  BRA `(.L_x_146) ;  /* 0xfffffff000a47947 */ /* 0x000fea000383ffff */
.L_x_147:
[----:B------:R-:W-:-:S00]  /*6b80*/  BRA `(.L_x_147) ;  /* 0xfffffffc00fc7947 */ /* 0x000fc0000383ffff */
[----:B------:R-:W-:-:S00]  /*6b90*/  NOP ;  /* 0x0000000000007918 */ /* 0x000fc00000000000 */
        /* <DEDUP_REMOVED lines=14> */
.L_x_148:


//--------------------- .nv.global.init           --------------------------
	.section	.nv.global.init,"aw",@progbits
.nv.global.init:
	.type		$str$22,@object
	.size		$str$22,($str$23 - $str$22)
$str$22:
        /*0000*/ 	.byte	0x6b, 0x5f, 0x74, 0x69, 0x6c, 0x65, 0x5f, 0x63, 0x6f, 0x75, 0x6e, 0x74, 0x20, 0x3e, 0x3d, 0x20
        /*0010*/ 	.byte	0x31, 0x00
	.type		$str$23,@object
	.size		$str$23,(__unnamed_1 - $str$23)
$str$23:
        /*0012*/ 	.byte	0x2f, 0x74, 0x6d, 0x70, 0x2f, 0x63, 0x75, 0x74, 0x6c, 0x61, 0x73, 0x73, 0x5f, 0x73, 0x77, 0x65
        /*0022*/ 	.byte	0x65, 0x70, 0x5f, 0x73, 0x72, 0x63, 0x2f, 0x69, 0x6e, 0x63, 0x6c, 0x75, 0x64, 0x65, 0x2f, 0x63
        /*0032*/ 	.byte	0x75, 0x74, 0x6c, 0x61, 0x73, 0x73, 0x2f, 0x67, 0x65, 0x6d, 0x6d, 0x2f, 0x63, 0x6f, 0x6c, 0x6c
        /*0042*/ 	.byte	0x65, 0x63, 0x74, 0x69, 0x76, 0x65, 0x2f, 0x73, 0x6d, 0x39, 0x30, 0x5f, 0x6d, 0x6d, 0x61, 0x5f
        /*0052*/ 	.byte	0x74, 0x6d, 0x61, 0x5f, 0x67, 0x6d, 0x6d, 0x61, 0x5f, 0x73, 0x73, 0x5f, 0x77, 0x61, 0x72, 0x70
        /*0062*/ 	.byte	0x73, 0x70, 0x65, 0x63, 0x69, 0x61, 0x6c, 0x69, 0x7a, 0x65, 0x64, 0x2e, 0x68, 0x70, 0x70, 0x00
	.type		__unnamed_1,@object
	.size		__unnamed_1,(.L_0 - __unnamed_1)
__unnamed_1:
        /*0072*/ 	.byte	0x76, 0x6f, 0x69, 0x64, 0x20, 0x63, 0x75, 0x74, 0x6c, 0x61, 0x73, 0x73, 0x3a, 0x3a, 0x67, 0x65
        /* <DEDUP_REMOVED lines=180> */
.L_0:


//--------------------- .nv.shared._ZN7cutlass13device_kernelINS_4gemm6kernel13GemmUniversalIN4cute5tupleIJiiiiEEENS1_10collective13CollectiveMmaINS1_34MainloopSm90TmaGmmaWarpSpecializedILi36ENS5_IJNS4_1CILi2EEENSA_ILi1EEESC_EEENS1_35KernelTmaWarpSpecializedCooperativeEEENS5_IJNSA_ILi192EEENSA_ILi8EEENSA_ILi16EEEEEENS_6half_tENS5_IJlSC_lEEESK_SL_NS4_8TiledMMAINS4_8MMA_AtomIJNS4_4SM904GMMA24MMA_64x8x16_F32F16F16_SSILNSP_5MajorE0ELSR_0ELNSP_7ScaleInE1ELSS_1EEEEEENS4_6LayoutISD_NS5_IJSC_NSA_ILi0EEESW_EEEEENS5_IJNS4_10UnderscoreESZ_SZ_EEEEENS4_13SM90_TMA_LOADENS4_14ComposedLayoutINS4_7SwizzleILi1ELi4ELi3EEENS4_18smem_ptr_flag_bitsILi16EEENSV_INS5_IJSH_SI_EEENS5_IJSI_SC_EEEEEEEvNS4_8identityENS4_23SM90_TMA_LOAD_MULTICASTES1B_vS1C_EENS_8epilogue10collective6detail29Sm90TmaWarpSpecializedAdapterINS1G_15DefaultEpilogueISK_SL_SL_NS1F_6thread17LinearCombinationISK_Li1EffLNS1K_9ScaleType4KindE0ELNS_15FloatRoundStyleE2ESK_EENS1_15EpilogueDefaultEEEEEvvEEEEvNT_6ParamsE --------------------------
	.section	.nv.shared._ZN7cutlass13device_kernelINS_4gemm6kernel13GemmUniversalIN4cute5tupleIJiiiiEEENS1_10collective13CollectiveMmaINS1_34MainloopSm90TmaGmmaWarpSpecializedILi36ENS5_IJNS4_1CILi2EEENSA_ILi1EEESC_EEENS1_35KernelTmaWarpSpecializedCooperativeEEENS5_IJNSA_ILi192EEENSA_ILi8EEENSA_ILi16EEEEEENS_6half_tENS5_IJlSC_lEEESK_SL_NS4_8TiledMMAINS4_8MMA_AtomIJNS4_4SM904GMMA24MMA_64x8x16_F32F16F16_SSILNSP_5MajorE0ELSR_0ELNSP_7ScaleInE1ELSS_1EEEEEENS4_6LayoutISD_NS5_IJSC_NSA_ILi0EEESW_EEEEENS5_IJNS4_10UnderscoreESZ_SZ_EEEEENS4_13SM90_TMA_LOADENS4_14ComposedLayoutINS4_7SwizzleILi1ELi4ELi3EEENS4_18smem_ptr_flag_bitsILi16EEENSV_INS5_IJSH_SI_EEENS5_IJSI_SC_EEEEEEEvNS4_8identityENS4_23SM90_TMA_LOAD_MULTICASTES1B_vS1C_EENS_8epilogue10collective6detail29Sm90TmaWarpSpecializedAdapterINS1G_15DefaultEpilogueISK_SL_SL_NS1F_6thread17LinearCombinationISK_Li1EffLNS1K_9ScaleType4KindE0ELNS_15FloatRoundStyleE2ESK_EENS1_15EpilogueDefaultEEEEEvvEEEEvNT_6ParamsE,"aw",@nobits
	.sectionflags	@""
	.align	16
	.zero		1024


//--------------------- .nv.shared.reserved.0     --------------------------
	.section	.nv.shared.reserved.0,"aw",@nobits
	.weak		__nv_reservedSMEM_offset_0_alias
	.size		__nv_reservedSMEM_offset_0_alias, 0, 0
	.other		__nv_reservedSMEM_offset_0_alias,@"STO_CUDA_RESERVED_SHARED STV_DEFAULT"
__nv_reservedSMEM_offset_0_alias:
	.zero		0


//--------------------- .nv.global                --------------------------
	.section	.nv.global,"aw",@nobits
.nv.global:
	.type		_ZN39_INTERNAL_f55f6d8e_4_k_cu_c266dc43_32024cute1_E,@object
	.size		_ZN39_INTERNAL_f55f6d8e_4_k_cu_c266dc43_32024cute1_E,(_ZN39_INTERNAL_f55f6d8e_4_k_cu_c266dc43_32024cuda3std3__45__cpo6cbeginE - _ZN39_INTERNAL_f55f6d8e_4_k_cu_c266dc43_32024cute1_E)
_ZN39_INTERNAL_f55f6d8e_4_k_cu_c266dc43_32024cute1_E:
	.zero		1
	.type		_ZN39_INTERNAL_f55f6d8e_4_k_cu_c266dc43_32024cuda3std3__45__cpo6cbeginE,@object
	.size		_ZN39_INTERNAL_f55f6d8e_4_k_cu_c266dc43_32024cuda3std3__45__cpo6cbeginE,(_ZN39_INTERNAL_f55f6d8e_4_k_cu_c266dc43_32024cuda3std3__48in_placeE - _ZN39_INTERNAL_f55f6d8e_4_k_cu_c266dc43_32024cuda3std3__45__cpo6cbeginE)
_ZN39_INTERNAL_f55f6d8e_4_k_cu_c266dc43_32024cuda3std3__45__cpo6cbeginE:
	.zero		1
	.type		_ZN39_INTERNAL_f55f6d8e_4_k_cu_c266dc43_32024cuda3std3__48in_placeE,@object
	.size		_ZN39_INTERNAL_f55f6d8e_4_k_cu_c266dc43_32024cuda3std3__48in_placeE,(_ZN39_INTERNAL_f55f6d8e_4_k_cu_c266dc43_32024cuda3std6ranges3__45__cpo9iter_moveE - _ZN39_INTERNAL_f55f6d8e_4_k_cu_c266dc43_32024cuda3std3__48in_placeE)
_ZN39_INTERNAL_f55f6d8e_4_k_cu_c266dc43_32024cuda3std3__48in_placeE:
	.zero		1
	.type		_ZN39_INTERNAL_f55f6d8e_4_k_cu_c266dc43_32024cuda3std6ranges3__45__cpo9iter_moveE,@object
	.size		_ZN39_INTERNAL_f55f6d8e_4_k_cu_c266dc43_32024cuda3std6ranges3__45__cpo9iter_moveE,(_ZN39_INTERNAL_f55f6d8e_4_k_cu_c266dc43_32024cuda3std3__45__cpo5beginE - _ZN39_INTERNAL_f55f6d8e_4_k_cu_c266dc43_32024cuda3std6ranges3__45__cpo9iter_moveE)
_ZN39_INTERNAL_f55f6d8e_4_k_cu_c266dc43_32024cuda3std6ranges3__45__cpo9iter_moveE:
	.zero		1
	.type		_ZN39_INTERNAL_f55f6d8e_4_k_cu_c266dc43_32024cuda3std3__45__cpo5beginE,@object
	.size		_ZN39_INTERNAL_f55f6d8e_4_k_cu_c266dc43_32024cuda3std3__45__cpo5beginE,(_ZN39_INTERNAL_f55f6d8e_4_k_cu_c266dc43_32024cuda3std3__441_GLOBAL__N__f55f6d8e_4_k_cu_c266dc43_32026ignoreE - _ZN39_INTERNAL_f55f6d8e_4_k_cu_c266dc43_32024cuda3std3__45__cpo5beginE)
_ZN39_INTERNAL_f55f6d8e_4_k_cu_c266dc43_32024cuda3std3__45__cpo5beginE:
	.zero		1
	.type		_ZN39_INTERNAL_f55f6d8e_4_k_cu_c266dc43_32024cuda3std3__441_GLOBAL__N__f55f6d8e_4_k_cu_c266dc43_32026ignoreE,@object
	.size		_ZN39_INTERNAL_f55f6d8e_4_k_cu_c266dc43_32024cuda3std3__441_GLOBAL__N__f55f6d8e_4_k_cu_c266dc43_32026ignoreE,(_ZN39_INTERNAL_f55f6d8e_4_k_cu_c266dc43_32024cute7productE - _ZN39_INTERNAL_f55f6d8e_4_k_cu_c266dc43_32024cuda3std3__441_GLOBAL__N__f55f6d8e_4_k_cu_c266dc43_32026ignoreE)
_ZN39_INTERNAL_f55f6d8e_4_k_cu_c266dc43_32024cuda3std3__441_GLOBAL__N__f55f6d8e_4_k_cu_c266dc43_32026ignoreE:
	.zero		1
	.type		_ZN39_INTERNAL_f55f6d8e_4_k_cu_c266dc43_32024cute7productE,@object
	.size		_ZN39_INTERNAL_f55f6d8e_4_k_cu_c266dc43_32024cute7productE,(_ZN39_INTERNAL_f55f6d8e_4_k_cu_c266dc43_32024cuda3std3__45__cpo3endE - _ZN39_INTERNAL_f55f6d8e_4_k_cu_c266dc43_32024cute7productE)
_ZN39_INTERNAL_f55f6d8e_4_k_cu_c266dc43_32024cute7productE:
	.zero		1
	.type		_ZN39_INTERNAL_f55f6d8e_4_k_cu_c266dc43_32024cuda3std3__45__cpo3endE,@object
	.size		_ZN39_INTERNAL_f55f6d8e_4_k_cu_c266dc43_32024cuda3std3__45__cpo3endE,(_ZN39_INTERNAL_f55f6d8e_4_k_cu_c266dc43_32024cuda3std3__419piecewise_constructE - _ZN39_INTERNAL_f55f6d8e_4_k_cu_c266dc43_32024cuda3std3__45__cpo3endE)
_ZN39_INTERNAL_f55f6d8e_4_k_cu_c266dc43_32024cuda3std3__45__cpo3endE:
	.zero		1
	.type		_ZN39_INTERNAL_f55f6d8e_4_k_cu_c266dc43_32024cuda3std3__419piecewise_constructE,@object
	.size		_ZN39_INTERNAL_f55f6d8e_4_k_cu_c266dc43_32024cuda3std3__419piecewise_constructE,(_ZN39_INTERNAL_f55f6d8e_4_k_cu_c266dc43_32024cuda3std3__45__cpo4cendE - _ZN39_INTERNAL_f55f6d8e_4_k_cu_c266dc43_32024cuda3std3__419piecewise_constructE)
_ZN39_INTERNAL_f55f6d8e_4_k_cu_c266dc43_32024cuda3std3__419piecewise_constructE:
	.zero		1
	.type		_ZN39_INTERNAL_f55f6d8e_4_k_cu_c266dc43_32024cuda3std3__45__cpo4cendE,@object
	.size		_ZN39_INTERNAL_f55f6d8e_4_k_cu_c266dc43_32024cuda3std3__45__cpo4cendE,(_ZN39_INTERNAL_f55f6d8e_4_k_cu_c266dc43_32024cuda3std6ranges3__45__cpo4swapE - _ZN39_INTERNAL_f55f6d8e_4_k_cu_c266dc43_32024cuda3std3__45__cpo4cendE)
_ZN39_INTERNAL_f55f6d8e_4_k_cu_c266dc43_32024cuda3std3__45__cpo4cendE:
	.zero		1
	.type		_ZN39_INTERNAL_f55f6d8e_4_k_cu_c266dc43_32024cuda3std6ranges3__45__cpo4swapE,@object
	.size		_ZN39_INTERNAL_f55f6d8e_4_k_cu_c266dc43_32024cuda3std6ranges3__45__cpo4swapE,(.L_8 - _ZN39_INTERNAL_f55f6d8e_4_k_cu_c266dc43_32024cuda3std6ranges3__45__cpo4swapE)
_ZN39_INTERNAL_f55f6d8e_4_k_cu_c266dc43_32024cuda3std6ranges3__45__cpo4swapE:
	.zero		1
.L_8:


//--------------------- .nv.constant0._ZN7cutlass13device_kernelINS_4gemm6kernel13GemmUniversalIN4cute5tupleIJiiiiEEENS1_10collective13CollectiveMmaINS1_34MainloopSm90TmaGmmaWarpSpecializedILi36ENS5_IJNS4_1CILi2EEENSA_ILi1EEESC_EEENS1_35KernelTmaWarpSpecializedCooperativeEEENS5_IJNSA_ILi192EEENSA_ILi8EEENSA_ILi16EEEEEENS_6half_tENS5_IJlSC_lEEESK_SL_NS4_8TiledMMAINS4_8MMA_AtomIJNS4_4SM904GMMA24MMA_64x8x16_F32F16F16_SSILNSP_5MajorE0ELSR_0ELNSP_7ScaleInE1ELSS_1EEEEEENS4_6LayoutISD_NS5_IJSC_NSA_ILi0EEESW_EEEEENS5_IJNS4_10UnderscoreESZ_SZ_EEEEENS4_13SM90_TMA_LOADENS4_14ComposedLayoutINS4_7SwizzleILi1ELi4ELi3EEENS4_18smem_ptr_flag_bitsILi16EEENSV_INS5_IJSH_SI_EEENS5_IJSI_SC_EEEEEEEvNS4_8identityENS4_23SM90_TMA_LOAD_MULTICASTES1B_vS1C_EENS_8epilogue10collective6detail29Sm90TmaWarpSpecializedAdapterINS1G_15DefaultEpilogueISK_SL_SL_NS1F_6thread17LinearCombinationISK_Li1EffLNS1K_9ScaleType4KindE0ELNS_15FloatRoundStyleE2ESK_EENS1_15EpilogueDefaultEEEEEvvEEEEvNT_6ParamsE --------------------------
	.section	.nv.constant0._ZN7cutlass13device_kernelINS_4gemm6kernel13GemmUniversalIN4cute5tupleIJiiiiEEENS1_10collective13CollectiveMmaINS1_34MainloopSm90TmaGmmaWarpSpecializedILi36ENS5_IJNS4_1CILi2EEENSA_ILi1EEESC_EEENS1_35KernelTmaWarpSpecializedCooperativeEEENS5_IJNSA_ILi192EEENSA_ILi8EEENSA_ILi16EEEEEENS_6half_tENS5_IJlSC_lEEESK_SL_NS4_8TiledMMAINS4_8MMA_AtomIJNS4_4SM904GMMA24MMA_64x8x16_F32F16F16_SSILNSP_5MajorE0ELSR_0ELNSP_7ScaleInE1ELSS_1EEEEEENS4_6LayoutISD_NS5_IJSC_NSA_ILi0EEESW_EEEEENS5_IJNS4_10UnderscoreESZ_SZ_EEEEENS4_13SM90_TMA_LOADENS4_14ComposedLayoutINS4_7SwizzleILi1ELi4ELi3EEENS4_18smem_ptr_flag_bitsILi16EEENSV_INS5_IJSH_SI_EEENS5_IJSI_SC_EEEEEEEvNS4_8identityENS4_23SM90_TMA_LOAD_MULTICASTES1B_vS1C_EENS_8epilogue10collective6detail29Sm90TmaWarpSpecializedAdapterINS1G_15DefaultEpilogueISK_SL_SL_NS1F_6thread17LinearCombinationISK_Li1EffLNS1K_9ScaleType4KindE0ELNS_15FloatRoundStyleE2ESK_EENS1_15EpilogueDefaultEEEEEvvEEEEvNT_6ParamsE,"a",@progbits
	.sectionflags	@""
	.align	4
.nv.constant0._ZN7cutlass13device_kernelINS_4gemm6kernel13GemmUniversalIN4cute5tupleIJiiiiEEENS1_10collective13CollectiveMmaINS1_34MainloopSm90TmaGmmaWarpSpecializedILi36ENS5_IJNS4_1CILi2EEENSA_ILi1EEESC_EEENS1_35KernelTmaWarpSpecializedCooperativeEEENS5_IJNSA_ILi192EEENSA_ILi8EEENSA_ILi16EEEEEENS_6half_tENS5_IJlSC_lEEESK_SL_NS4_8TiledMMAINS4_8MMA_AtomIJNS4_4SM904GMMA24MMA_64x8x16_F32F16F16_SSILNSP_5MajorE0ELSR_0ELNSP_7ScaleInE1ELSS_1EEEEEENS4_6LayoutISD_NS5_IJSC_NSA_ILi0EEESW_EEEEENS5_IJNS4_10UnderscoreESZ_SZ_EEEEENS4_13SM90_TMA_LOADENS4_14ComposedLayoutINS4_7SwizzleILi1ELi4ELi3EEENS4_18smem_ptr_flag_bitsILi16EEENSV_INS5_IJSH_SI_EEENS5_IJSI_SC_EEEEEEEvNS4_8identityENS4_23SM90_TMA_LOAD_MULTICASTES1B_vS1C_EENS_8epilogue10collective6detail29Sm90TmaWarpSpecializedAdapterINS1G_15DefaultEpilogueISK_SL_SL_NS1F_6thread17LinearCombinationISK_Li1EffLNS1K_9ScaleType4KindE0ELNS_15FloatRoundStyleE2ESK_EENS1_15EpilogueDefaultEEEEEvvEEEEvNT_6ParamsE:
	.zero		1664


//--------------------- SYMBOLS --------------------------

	.type		.nv.reservedSmem.offset0,@object
	.size		.nv.reservedSmem.offset0,0x4
	.type		__assertfail,@function
